//
// Generated by NVIDIA NVVM Compiler
//
// Compiler Build ID: CL-36424714
// Cuda compilation tools, release 13.0, V13.0.88
// Based on NVVM 20.0.0
//

.version 9.0
.target sm_100
.address_size 64

	// .globl	_Z23attention_decode_kernelPK13__nv_bfloat16S1_S1_PS_iiiiif
.extern .shared .align 16 .b8 shared[];

.visible .entry _Z23attention_decode_kernelPK13__nv_bfloat16S1_S1_PS_iiiiif(
	.param .u64 .ptr .align 1 _Z23attention_decode_kernelPK13__nv_bfloat16S1_S1_PS_iiiiif_param_0,
	.param .u64 .ptr .align 1 _Z23attention_decode_kernelPK13__nv_bfloat16S1_S1_PS_iiiiif_param_1,
	.param .u64 .ptr .align 1 _Z23attention_decode_kernelPK13__nv_bfloat16S1_S1_PS_iiiiif_param_2,
	.param .u64 .ptr .align 1 _Z23attention_decode_kernelPK13__nv_bfloat16S1_S1_PS_iiiiif_param_3,
	.param .u32 _Z23attention_decode_kernelPK13__nv_bfloat16S1_S1_PS_iiiiif_param_4,
	.param .u32 _Z23attention_decode_kernelPK13__nv_bfloat16S1_S1_PS_iiiiif_param_5,
	.param .u32 _Z23attention_decode_kernelPK13__nv_bfloat16S1_S1_PS_iiiiif_param_6,
	.param .u32 _Z23attention_decode_kernelPK13__nv_bfloat16S1_S1_PS_iiiiif_param_7,
	.param .u32 _Z23attention_decode_kernelPK13__nv_bfloat16S1_S1_PS_iiiiif_param_8,
	.param .f32 _Z23attention_decode_kernelPK13__nv_bfloat16S1_S1_PS_iiiiif_param_9
)
{
	.reg .pred 	%p<82>;
	.reg .b16 	%rs<79>;
	.reg .b32 	%r<148>;
	.reg .b32 	%f<291>;
	.reg .b64 	%rd<55>;

	ld.param.u64 	%rd18, [_Z23attention_decode_kernelPK13__nv_bfloat16S1_S1_PS_iiiiif_param_0];
	ld.param.u64 	%rd21, [_Z23attention_decode_kernelPK13__nv_bfloat16S1_S1_PS_iiiiif_param_1];
	ld.param.u32 	%r49, [_Z23attention_decode_kernelPK13__nv_bfloat16S1_S1_PS_iiiiif_param_4];
	ld.param.u32 	%r51, [_Z23attention_decode_kernelPK13__nv_bfloat16S1_S1_PS_iiiiif_param_5];
	ld.param.u32 	%r52, [_Z23attention_decode_kernelPK13__nv_bfloat16S1_S1_PS_iiiiif_param_6];
	ld.param.u32 	%r50, [_Z23attention_decode_kernelPK13__nv_bfloat16S1_S1_PS_iiiiif_param_7];
	ld.param.u32 	%r53, [_Z23attention_decode_kernelPK13__nv_bfloat16S1_S1_PS_iiiiif_param_8];
	ld.param.f32 	%f73, [_Z23attention_decode_kernelPK13__nv_bfloat16S1_S1_PS_iiiiif_param_9];
	cvta.to.global.u64 	%rd1, %rd21;
	mov.u32 	%r54, %ctaid.y;
	mov.u32 	%r55, %ctaid.x;
	div.s32 	%r56, %r51, %r52;
	div.s32 	%r57, %r55, %r56;
	mad.lo.s32 	%r58, %r51, %r54, %r55;
	mul.lo.s32 	%r59, %r58, %r50;
	cvt.s64.s32 	%rd2, %r59;
	mad.lo.s32 	%r60, %r52, %r54, %r57;
	mul.lo.s32 	%r61, %r53, %r50;
	mul.lo.s32 	%r62, %r61, %r60;
	cvt.s64.s32 	%rd3, %r62;
	mov.u32 	%r1, %ntid.x;
	add.s32 	%r63, %r1, %r50;
	add.s32 	%r64, %r63, -1;
	div.u32 	%r2, %r64, %r1;
	min.s32 	%r3, %r2, 8;
	setp.lt.s32 	%p1, %r2, 1;
	@%p1 bra 	$L__BB0_3;
	max.s32 	%r4, %r3, 1;
	mov.b32 	%r137, 0;
$L__BB0_2:
	add.s32 	%r137, %r137, 1;
	setp.ne.s32 	%p2, %r137, %r4;
	@%p2 bra 	$L__BB0_2;
$L__BB0_3:
	add.s32 	%r66, %r1, 31;
	shr.u32 	%r7, %r66, 5;
	shl.b32 	%r67, %r7, 2;
	mov.u32 	%r68, shared;
	add.s32 	%r145, %r68, %r67;
	mov.u32 	%r9, %tid.x;
	setp.ge.s32 	%p3, %r9, %r49;
	mov.f32 	%f255, 0fFF800000;
	@%p3 bra 	$L__BB0_22;
	setp.lt.s32 	%p4, %r50, 1;
	@%p4 bra 	$L__BB0_20;
	cvta.to.global.u64 	%rd22, %rd18;
	shl.b64 	%rd23, %rd2, 1;
	add.s64 	%rd4, %rd23, %rd22;
	add.s32 	%r10, %r50, -1;
	and.b32  	%r11, %r50, 15;
	and.b32  	%r12, %r50, 7;
	and.b32  	%r13, %r50, 2147483632;
	and.b32  	%r14, %r50, 3;
	neg.s32 	%r15, %r13;
	add.s64 	%rd5, %rd4, 16;
	mov.f32 	%f255, 0fFF800000;
	mov.u32 	%r138, %r9;
$L__BB0_6:
	setp.lt.u32 	%p6, %r10, 15;
	mul.lo.s32 	%r72, %r138, %r50;
	cvt.s64.s32 	%rd24, %r72;
	add.s64 	%rd6, %rd24, %rd3;
	mov.f32 	%f253, 0f00000000;
	mov.b32 	%r141, 0;
	@%p6 bra 	$L__BB0_9;
	shl.b64 	%rd25, %rd6, 1;
	add.s64 	%rd26, %rd1, %rd25;
	add.s64 	%rd53, %rd26, 16;
	mov.f32 	%f253, 0f00000000;
	mov.u64 	%rd54, %rd5;
	mov.u32 	%r139, %r15;
$L__BB0_8:
	.pragma "nounroll";
	ld.global.nc.u16 	%rs1, [%rd54+-16];
	// begin inline asm
	{ cvt.f32.bf16 %f80, %rs1;}

	// end inline asm
	ld.global.nc.u16 	%rs2, [%rd53+-16];
	// begin inline asm
	{ cvt.f32.bf16 %f81, %rs2;}

	// end inline asm
	fma.rn.f32 	%f112, %f80, %f81, %f253;
	ld.global.nc.u16 	%rs3, [%rd54+-14];
	// begin inline asm
	{ cvt.f32.bf16 %f82, %rs3;}

	// end inline asm
	ld.global.nc.u16 	%rs4, [%rd53+-14];
	// begin inline asm
	{ cvt.f32.bf16 %f83, %rs4;}

	// end inline asm
	fma.rn.f32 	%f113, %f82, %f83, %f112;
	ld.global.nc.u16 	%rs5, [%rd54+-12];
	// begin inline asm
	{ cvt.f32.bf16 %f84, %rs5;}

	// end inline asm
	ld.global.nc.u16 	%rs6, [%rd53+-12];
	// begin inline asm
	{ cvt.f32.bf16 %f85, %rs6;}

	// end inline asm
	fma.rn.f32 	%f114, %f84, %f85, %f113;
	ld.global.nc.u16 	%rs7, [%rd54+-10];
	// begin inline asm
	{ cvt.f32.bf16 %f86, %rs7;}

	// end inline asm
	ld.global.nc.u16 	%rs8, [%rd53+-10];
	// begin inline asm
	{ cvt.f32.bf16 %f87, %rs8;}

	// end inline asm
	fma.rn.f32 	%f115, %f86, %f87, %f114;
	ld.global.nc.u16 	%rs9, [%rd54+-8];
	// begin inline asm
	{ cvt.f32.bf16 %f88, %rs9;}

	// end inline asm
	ld.global.nc.u16 	%rs10, [%rd53+-8];
	// begin inline asm
	{ cvt.f32.bf16 %f89, %rs10;}

	// end inline asm
	fma.rn.f32 	%f116, %f88, %f89, %f115;
	ld.global.nc.u16 	%rs11, [%rd54+-6];
	// begin inline asm
	{ cvt.f32.bf16 %f90, %rs11;}

	// end inline asm
	ld.global.nc.u16 	%rs12, [%rd53+-6];
	// begin inline asm
	{ cvt.f32.bf16 %f91, %rs12;}

	// end inline asm
	fma.rn.f32 	%f117, %f90, %f91, %f116;
	ld.global.nc.u16 	%rs13, [%rd54+-4];
	// begin inline asm
	{ cvt.f32.bf16 %f92, %rs13;}

	// end inline asm
	ld.global.nc.u16 	%rs14, [%rd53+-4];
	// begin inline asm
	{ cvt.f32.bf16 %f93, %rs14;}

	// end inline asm
	fma.rn.f32 	%f118, %f92, %f93, %f117;
	ld.global.nc.u16 	%rs15, [%rd54+-2];
	// begin inline asm
	{ cvt.f32.bf16 %f94, %rs15;}

	// end inline asm
	ld.global.nc.u16 	%rs16, [%rd53+-2];
	// begin inline asm
	{ cvt.f32.bf16 %f95, %rs16;}

	// end inline asm
	fma.rn.f32 	%f119, %f94, %f95, %f118;
	ld.global.nc.u16 	%rs17, [%rd54];
	// begin inline asm
	{ cvt.f32.bf16 %f96, %rs17;}

	// end inline asm
	ld.global.nc.u16 	%rs18, [%rd53];
	// begin inline asm
	{ cvt.f32.bf16 %f97, %rs18;}

	// end inline asm
	fma.rn.f32 	%f120, %f96, %f97, %f119;
	ld.global.nc.u16 	%rs19, [%rd54+2];
	// begin inline asm
	{ cvt.f32.bf16 %f98, %rs19;}

	// end inline asm
	ld.global.nc.u16 	%rs20, [%rd53+2];
	// begin inline asm
	{ cvt.f32.bf16 %f99, %rs20;}

	// end inline asm
	fma.rn.f32 	%f121, %f98, %f99, %f120;
	ld.global.nc.u16 	%rs21, [%rd54+4];
	// begin inline asm
	{ cvt.f32.bf16 %f100, %rs21;}

	// end inline asm
	ld.global.nc.u16 	%rs22, [%rd53+4];
	// begin inline asm
	{ cvt.f32.bf16 %f101, %rs22;}

	// end inline asm
	fma.rn.f32 	%f122, %f100, %f101, %f121;
	ld.global.nc.u16 	%rs23, [%rd54+6];
	// begin inline asm
	{ cvt.f32.bf16 %f102, %rs23;}

	// end inline asm
	ld.global.nc.u16 	%rs24, [%rd53+6];
	// begin inline asm
	{ cvt.f32.bf16 %f103, %rs24;}

	// end inline asm
	fma.rn.f32 	%f123, %f102, %f103, %f122;
	ld.global.nc.u16 	%rs25, [%rd54+8];
	// begin inline asm
	{ cvt.f32.bf16 %f104, %rs25;}

	// end inline asm
	ld.global.nc.u16 	%rs26, [%rd53+8];
	// begin inline asm
	{ cvt.f32.bf16 %f105, %rs26;}

	// end inline asm
	fma.rn.f32 	%f124, %f104, %f105, %f123;
	ld.global.nc.u16 	%rs27, [%rd54+10];
	// begin inline asm
	{ cvt.f32.bf16 %f106, %rs27;}

	// end inline asm
	ld.global.nc.u16 	%rs28, [%rd53+10];
	// begin inline asm
	{ cvt.f32.bf16 %f107, %rs28;}

	// end inline asm
	fma.rn.f32 	%f125, %f106, %f107, %f124;
	ld.global.nc.u16 	%rs29, [%rd54+12];
	// begin inline asm
	{ cvt.f32.bf16 %f108, %rs29;}

	// end inline asm
	ld.global.nc.u16 	%rs30, [%rd53+12];
	// begin inline asm
	{ cvt.f32.bf16 %f109, %rs30;}

	// end inline asm
	fma.rn.f32 	%f126, %f108, %f109, %f125;
	ld.global.nc.u16 	%rs31, [%rd54+14];
	// begin inline asm
	{ cvt.f32.bf16 %f110, %rs31;}

	// end inline asm
	ld.global.nc.u16 	%rs32, [%rd53+14];
	// begin inline asm
	{ cvt.f32.bf16 %f111, %rs32;}

	// end inline asm
	fma.rn.f32 	%f253, %f110, %f111, %f126;
	add.s32 	%r139, %r139, 16;
	add.s64 	%rd54, %rd54, 32;
	add.s64 	%rd53, %rd53, 32;
	setp.ne.s32 	%p7, %r139, 0;
	mov.u32 	%r141, %r13;
	@%p7 bra 	$L__BB0_8;
$L__BB0_9:
	setp.eq.s32 	%p8, %r11, 0;
	@%p8 bra 	$L__BB0_19;
	add.s32 	%r73, %r11, -1;
	setp.lt.u32 	%p9, %r73, 7;
	@%p9 bra 	$L__BB0_12;
	cvt.u64.u32 	%rd27, %r141;
	mul.wide.u32 	%rd28, %r141, 2;
	add.s64 	%rd29, %rd4, %rd28;
	ld.global.nc.u16 	%rs33, [%rd29];
	// begin inline asm
	{ cvt.f32.bf16 %f128, %rs33;}

	// end inline asm
	add.s64 	%rd30, %rd6, %rd27;
	shl.b64 	%rd31, %rd30, 1;
	add.s64 	%rd32, %rd1, %rd31;
	ld.global.nc.u16 	%rs34, [%rd32];
	// begin inline asm
	{ cvt.f32.bf16 %f129, %rs34;}

	// end inline asm
	fma.rn.f32 	%f144, %f128, %f129, %f253;
	ld.global.nc.u16 	%rs35, [%rd29+2];
	// begin inline asm
	{ cvt.f32.bf16 %f130, %rs35;}

	// end inline asm
	ld.global.nc.u16 	%rs36, [%rd32+2];
	// begin inline asm
	{ cvt.f32.bf16 %f131, %rs36;}

	// end inline asm
	fma.rn.f32 	%f145, %f130, %f131, %f144;
	ld.global.nc.u16 	%rs37, [%rd29+4];
	// begin inline asm
	{ cvt.f32.bf16 %f132, %rs37;}

	// end inline asm
	ld.global.nc.u16 	%rs38, [%rd32+4];
	// begin inline asm
	{ cvt.f32.bf16 %f133, %rs38;}

	// end inline asm
	fma.rn.f32 	%f146, %f132, %f133, %f145;
	ld.global.nc.u16 	%rs39, [%rd29+6];
	// begin inline asm
	{ cvt.f32.bf16 %f134, %rs39;}

	// end inline asm
	ld.global.nc.u16 	%rs40, [%rd32+6];
	// begin inline asm
	{ cvt.f32.bf16 %f135, %rs40;}

	// end inline asm
	fma.rn.f32 	%f147, %f134, %f135, %f146;
	ld.global.nc.u16 	%rs41, [%rd29+8];
	// begin inline asm
	{ cvt.f32.bf16 %f136, %rs41;}

	// end inline asm
	ld.global.nc.u16 	%rs42, [%rd32+8];
	// begin inline asm
	{ cvt.f32.bf16 %f137, %rs42;}

	// end inline asm
	fma.rn.f32 	%f148, %f136, %f137, %f147;
	ld.global.nc.u16 	%rs43, [%rd29+10];
	// begin inline asm
	{ cvt.f32.bf16 %f138, %rs43;}

	// end inline asm
	ld.global.nc.u16 	%rs44, [%rd32+10];
	// begin inline asm
	{ cvt.f32.bf16 %f139, %rs44;}

	// end inline asm
	fma.rn.f32 	%f149, %f138, %f139, %f148;
	ld.global.nc.u16 	%rs45, [%rd29+12];
	// begin inline asm
	{ cvt.f32.bf16 %f140, %rs45;}

	// end inline asm
	ld.global.nc.u16 	%rs46, [%rd32+12];
	// begin inline asm
	{ cvt.f32.bf16 %f141, %rs46;}

	// end inline asm
	fma.rn.f32 	%f150, %f140, %f141, %f149;
	ld.global.nc.u16 	%rs47, [%rd29+14];
	// begin inline asm
	{ cvt.f32.bf16 %f142, %rs47;}

	// end inline asm
	ld.global.nc.u16 	%rs48, [%rd32+14];
	// begin inline asm
	{ cvt.f32.bf16 %f143, %rs48;}

	// end inline asm
	fma.rn.f32 	%f253, %f142, %f143, %f150;
	add.s32 	%r141, %r141, 8;
$L__BB0_12:
	setp.eq.s32 	%p10, %r12, 0;
	@%p10 bra 	$L__BB0_19;
	add.s32 	%r74, %r12, -1;
	setp.lt.u32 	%p11, %r74, 3;
	@%p11 bra 	$L__BB0_15;
	cvt.u64.u32 	%rd33, %r141;
	mul.wide.u32 	%rd34, %r141, 2;
	add.s64 	%rd35, %rd4, %rd34;
	ld.global.nc.u16 	%rs49, [%rd35];
	// begin inline asm
	{ cvt.f32.bf16 %f152, %rs49;}

	// end inline asm
	add.s64 	%rd36, %rd6, %rd33;
	shl.b64 	%rd37, %rd36, 1;
	add.s64 	%rd38, %rd1, %rd37;
	ld.global.nc.u16 	%rs50, [%rd38];
	// begin inline asm
	{ cvt.f32.bf16 %f153, %rs50;}

	// end inline asm
	fma.rn.f32 	%f160, %f152, %f153, %f253;
	ld.global.nc.u16 	%rs51, [%rd35+2];
	// begin inline asm
	{ cvt.f32.bf16 %f154, %rs51;}

	// end inline asm
	ld.global.nc.u16 	%rs52, [%rd38+2];
	// begin inline asm
	{ cvt.f32.bf16 %f155, %rs52;}

	// end inline asm
	fma.rn.f32 	%f161, %f154, %f155, %f160;
	ld.global.nc.u16 	%rs53, [%rd35+4];
	// begin inline asm
	{ cvt.f32.bf16 %f156, %rs53;}

	// end inline asm
	ld.global.nc.u16 	%rs54, [%rd38+4];
	// begin inline asm
	{ cvt.f32.bf16 %f157, %rs54;}

	// end inline asm
	fma.rn.f32 	%f162, %f156, %f157, %f161;
	ld.global.nc.u16 	%rs55, [%rd35+6];
	// begin inline asm
	{ cvt.f32.bf16 %f158, %rs55;}

	// end inline asm
	ld.global.nc.u16 	%rs56, [%rd38+6];
	// begin inline asm
	{ cvt.f32.bf16 %f159, %rs56;}

	// end inline asm
	fma.rn.f32 	%f253, %f158, %f159, %f162;
	add.s32 	%r141, %r141, 4;
$L__BB0_15:
	setp.eq.s32 	%p12, %r14, 0;
	@%p12 bra 	$L__BB0_19;
	setp.eq.s32 	%p13, %r14, 1;
	cvt.u64.u32 	%rd39, %r141;
	mul.wide.u32 	%rd40, %r141, 2;
	add.s64 	%rd12, %rd4, %rd40;
	ld.global.nc.u16 	%rs57, [%rd12];
	// begin inline asm
	{ cvt.f32.bf16 %f163, %rs57;}

	// end inline asm
	add.s64 	%rd41, %rd6, %rd39;
	shl.b64 	%rd42, %rd41, 1;
	add.s64 	%rd13, %rd1, %rd42;
	ld.global.nc.u16 	%rs58, [%rd13];
	// begin inline asm
	{ cvt.f32.bf16 %f164, %rs58;}

	// end inline asm
	fma.rn.f32 	%f253, %f163, %f164, %f253;
	@%p13 bra 	$L__BB0_19;
	setp.eq.s32 	%p14, %r14, 2;
	ld.global.nc.u16 	%rs59, [%rd12+2];
	// begin inline asm
	{ cvt.f32.bf16 %f165, %rs59;}

	// end inline asm
	ld.global.nc.u16 	%rs60, [%rd13+2];
	// begin inline asm
	{ cvt.f32.bf16 %f166, %rs60;}

	// end inline asm
	fma.rn.f32 	%f253, %f165, %f166, %f253;
	@%p14 bra 	$L__BB0_19;
	ld.global.nc.u16 	%rs61, [%rd12+4];
	// begin inline asm
	{ cvt.f32.bf16 %f167, %rs61;}

	// end inline asm
	ld.global.nc.u16 	%rs62, [%rd13+4];
	// begin inline asm
	{ cvt.f32.bf16 %f168, %rs62;}

	// end inline asm
	fma.rn.f32 	%f253, %f167, %f168, %f253;
$L__BB0_19:
	mul.f32 	%f169, %f73, %f253;
	shl.b32 	%r75, %r138, 2;
	add.s32 	%r76, %r145, %r75;
	st.shared.f32 	[%r76], %f169;
	max.f32 	%f255, %f255, %f169;
	add.s32 	%r138, %r138, %r1;
	setp.lt.s32 	%p15, %r138, %r49;
	@%p15 bra 	$L__BB0_6;
	bra.uni 	$L__BB0_22;
$L__BB0_20:
	mul.f32 	%f17, %f73, 0f00000000;
	mov.f32 	%f255, 0fFF800000;
	mov.u32 	%r143, %r9;
$L__BB0_21:
	shl.b32 	%r69, %r143, 2;
	add.s32 	%r70, %r145, %r69;
	st.shared.f32 	[%r70], %f17;
	max.f32 	%f255, %f255, %f17;
	add.s32 	%r143, %r143, %r1;
	setp.lt.s32 	%p5, %r143, %r49;
	@%p5 bra 	$L__BB0_21;
$L__BB0_22:
	bar.sync 	0;
	and.b32  	%r27, %r9, 31;
	mov.b32 	%r77, %f255;
	shfl.sync.down.b32	%r78|%p16, %r77, 16, 31, -1;
	mov.b32 	%f170, %r78;
	max.f32 	%f171, %f255, %f170;
	mov.b32 	%r79, %f171;
	shfl.sync.down.b32	%r80|%p17, %r79, 8, 31, -1;
	mov.b32 	%f172, %r80;
	max.f32 	%f173, %f171, %f172;
	mov.b32 	%r81, %f173;
	shfl.sync.down.b32	%r82|%p18, %r81, 4, 31, -1;
	mov.b32 	%f174, %r82;
	max.f32 	%f175, %f173, %f174;
	mov.b32 	%r83, %f175;
	shfl.sync.down.b32	%r84|%p19, %r83, 2, 31, -1;
	mov.b32 	%f176, %r84;
	max.f32 	%f177, %f175, %f176;
	mov.b32 	%r85, %f177;
	shfl.sync.down.b32	%r86|%p20, %r85, 1, 31, -1;
	mov.b32 	%f178, %r86;
	max.f32 	%f179, %f177, %f178;
	mov.b32 	%r87, %f179;
	shfl.sync.idx.b32	%r28|%p21, %r87, 0, 31, -1;
	setp.ne.s32 	%p22, %r27, 0;
	shr.u32 	%r88, %r9, 3;
	mov.u32 	%r89, shared;
	add.s32 	%r29, %r89, %r88;
	@%p22 bra 	$L__BB0_24;
	st.shared.u32 	[%r29], %r28;
$L__BB0_24:
	bar.sync 	0;
	setp.gt.u32 	%p23, %r9, 31;
	shl.b32 	%r90, %r27, 2;
	add.s32 	%r30, %r89, %r90;
	@%p23 bra 	$L__BB0_29;
	setp.ge.u32 	%p24, %r27, %r7;
	mov.f32 	%f256, 0fFF800000;
	@%p24 bra 	$L__BB0_27;
	ld.shared.f32 	%f256, [%r30];
$L__BB0_27:
	setp.ne.s32 	%p25, %r27, 0;
	mov.b32 	%r92, %f256;
	shfl.sync.down.b32	%r93|%p26, %r92, 16, 31, -1;
	mov.b32 	%f181, %r93;
	max.f32 	%f182, %f256, %f181;
	mov.b32 	%r94, %f182;
	shfl.sync.down.b32	%r95|%p27, %r94, 8, 31, -1;
	mov.b32 	%f183, %r95;
	max.f32 	%f184, %f182, %f183;
	mov.b32 	%r96, %f184;
	shfl.sync.down.b32	%r97|%p28, %r96, 4, 31, -1;
	mov.b32 	%f185, %r97;
	max.f32 	%f186, %f184, %f185;
	mov.b32 	%r98, %f186;
	shfl.sync.down.b32	%r99|%p29, %r98, 2, 31, -1;
	mov.b32 	%f187, %r99;
	max.f32 	%f188, %f186, %f187;
	mov.b32 	%r100, %f188;
	shfl.sync.down.b32	%r101|%p30, %r100, 1, 31, -1;
	mov.b32 	%f189, %r101;
	max.f32 	%f190, %f188, %f189;
	mov.b32 	%r102, %f190;
	shfl.sync.idx.b32	%r31|%p31, %r102, 0, 31, -1;
	@%p25 bra 	$L__BB0_29;
	st.shared.u32 	[shared], %r31;
$L__BB0_29:
	setp.ge.s32 	%p32, %r9, %r49;
	bar.sync 	0;
	ld.shared.f32 	%f23, [shared];
	bar.sync 	0;
	mov.f32 	%f258, 0f00000000;
	@%p32 bra 	$L__BB0_32;
	mov.f32 	%f258, 0f00000000;
	mov.u32 	%r144, %r9;
$L__BB0_31:
	shl.b32 	%r103, %r144, 2;
	add.s32 	%r104, %r145, %r103;
	ld.shared.f32 	%f193, [%r104];
	sub.f32 	%f194, %f193, %f23;
	fma.rn.f32 	%f195, %f194, 0f3BBB989D, 0f3F000000;
	cvt.sat.f32.f32 	%f196, %f195;
	mov.f32 	%f197, 0f4B400001;
	mov.f32 	%f198, 0f437C0000;
	fma.rm.f32 	%f199, %f196, %f198, %f197;
	add.f32 	%f200, %f199, 0fCB40007F;
	neg.f32 	%f201, %f200;
	fma.rn.f32 	%f202, %f194, 0f3FB8AA3B, %f201;
	fma.rn.f32 	%f203, %f194, 0f32A57060, %f202;
	mov.b32 	%r105, %f199;
	shl.b32 	%r106, %r105, 23;
	mov.b32 	%f204, %r106;
	ex2.approx.ftz.f32 	%f205, %f203;
	mul.f32 	%f206, %f205, %f204;
	st.shared.f32 	[%r104], %f206;
	add.f32 	%f258, %f258, %f206;
	add.s32 	%r144, %r144, %r1;
	setp.lt.s32 	%p33, %r144, %r49;
	@%p33 bra 	$L__BB0_31;
$L__BB0_32:
	setp.ne.s32 	%p34, %r27, 0;
	bar.sync 	0;
	mov.b32 	%r107, %f258;
	shfl.sync.down.b32	%r108|%p35, %r107, 16, 31, -1;
	mov.b32 	%f207, %r108;
	add.f32 	%f208, %f258, %f207;
	mov.b32 	%r109, %f208;
	shfl.sync.down.b32	%r110|%p36, %r109, 8, 31, -1;
	mov.b32 	%f209, %r110;
	add.f32 	%f210, %f208, %f209;
	mov.b32 	%r111, %f210;
	shfl.sync.down.b32	%r112|%p37, %r111, 4, 31, -1;
	mov.b32 	%f211, %r112;
	add.f32 	%f212, %f210, %f211;
	mov.b32 	%r113, %f212;
	shfl.sync.down.b32	%r114|%p38, %r113, 2, 31, -1;
	mov.b32 	%f213, %r114;
	add.f32 	%f214, %f212, %f213;
	mov.b32 	%r115, %f214;
	shfl.sync.down.b32	%r116|%p39, %r115, 1, 31, -1;
	mov.b32 	%f215, %r116;
	add.f32 	%f27, %f214, %f215;
	@%p34 bra 	$L__BB0_34;
	st.shared.f32 	[%r29], %f27;
$L__BB0_34:
	setp.gt.u32 	%p40, %r9, 31;
	bar.sync 	0;
	@%p40 bra 	$L__BB0_39;
	setp.ge.u32 	%p41, %r27, %r7;
	mov.f32 	%f259, 0f00000000;
	@%p41 bra 	$L__BB0_37;
	ld.shared.f32 	%f259, [%r30];
$L__BB0_37:
	setp.ne.s32 	%p42, %r27, 0;
	mov.b32 	%r117, %f259;
	shfl.sync.down.b32	%r118|%p43, %r117, 16, 31, -1;
	mov.b32 	%f217, %r118;
	add.f32 	%f218, %f259, %f217;
	mov.b32 	%r119, %f218;
	shfl.sync.down.b32	%r120|%p44, %r119, 8, 31, -1;
	mov.b32 	%f219, %r120;
	add.f32 	%f220, %f218, %f219;
	mov.b32 	%r121, %f220;
	shfl.sync.down.b32	%r122|%p45, %r121, 4, 31, -1;
	mov.b32 	%f221, %r122;
	add.f32 	%f222, %f220, %f221;
	mov.b32 	%r123, %f222;
	shfl.sync.down.b32	%r124|%p46, %r123, 2, 31, -1;
	mov.b32 	%f223, %r124;
	add.f32 	%f224, %f222, %f223;
	mov.b32 	%r125, %f224;
	shfl.sync.down.b32	%r126|%p47, %r125, 1, 31, -1;
	mov.b32 	%f225, %r126;
	add.f32 	%f30, %f224, %f225;
	@%p42 bra 	$L__BB0_39;
	st.shared.f32 	[shared], %f30;
$L__BB0_39:
	bar.sync 	0;
	ld.shared.f32 	%f31, [shared];
	bar.sync 	0;
	setp.lt.s32 	%p48, %r49, 1;
	mov.f32 	%f283, 0f00000000;
	mov.f32 	%f284, %f283;
	mov.f32 	%f285, %f283;
	mov.f32 	%f286, %f283;
	mov.f32 	%f287, %f283;
	mov.f32 	%f288, %f283;
	mov.f32 	%f289, %f283;
	mov.f32 	%f290, %f283;
	@%p48 bra 	$L__BB0_66;
	ld.param.u64 	%rd51, [_Z23attention_decode_kernelPK13__nv_bfloat16S1_S1_PS_iiiiif_param_2];
	mul.lo.s32 	%r128, %r3, %r9;
	cvt.u64.u32 	%rd14, %r128;
	add.s32 	%r34, %r128, 1;
	add.s32 	%r35, %r128, 2;
	add.s32 	%r36, %r128, 3;
	add.s32 	%r37, %r128, 4;
	add.s32 	%r38, %r128, 5;
	add.s32 	%r39, %r128, 6;
	add.s32 	%r40, %r128, 7;
	neg.s32 	%r147, %r49;
	cvta.to.global.u64 	%rd15, %rd51;
	rcp.rn.f32 	%f32, %f31;
	mov.f32 	%f283, 0f00000000;
	mov.b32 	%r146, 0;
$L__BB0_41:
	setp.lt.s32 	%p49, %r2, 1;
	ld.shared.f32 	%f228, [%r145];
	mul.f32 	%f49, %f32, %f228;
	@%p49 bra 	$L__BB0_65;
	cvt.u32.u64 	%r129, %rd14;
	setp.ge.s32 	%p50, %r129, %r50;
	cvt.s64.s32 	%rd43, %r146;
	add.s64 	%rd44, %rd43, %rd3;
	add.s64 	%rd45, %rd44, %rd14;
	shl.b64 	%rd46, %rd45, 1;
	add.s64 	%rd17, %rd15, %rd46;
	@%p50 bra 	$L__BB0_44;
	ld.global.nc.u16 	%rs63, [%rd17];
	// begin inline asm
	{ cvt.f32.bf16 %f229, %rs63;}

	// end inline asm
	fma.rn.f32 	%f290, %f49, %f229, %f290;
$L__BB0_44:
	setp.eq.s32 	%p51, %r2, 1;
	@%p51 bra 	$L__BB0_65;
	setp.ge.s32 	%p52, %r34, %r50;
	@%p52 bra 	$L__BB0_47;
	ld.global.nc.u16 	%rs64, [%rd17+2];
	// begin inline asm
	{ cvt.f32.bf16 %f230, %rs64;}

	// end inline asm
	fma.rn.f32 	%f289, %f49, %f230, %f289;
$L__BB0_47:
	setp.eq.s32 	%p53, %r2, 2;
	@%p53 bra 	$L__BB0_65;
	setp.ge.s32 	%p54, %r35, %r50;
	@%p54 bra 	$L__BB0_50;
	ld.global.nc.u16 	%rs65, [%rd17+4];
	// begin inline asm
	{ cvt.f32.bf16 %f231, %rs65;}

	// end inline asm
	fma.rn.f32 	%f288, %f49, %f231, %f288;
$L__BB0_50:
	setp.eq.s32 	%p55, %r2, 3;
	@%p55 bra 	$L__BB0_65;
	setp.ge.s32 	%p56, %r36, %r50;
	@%p56 bra 	$L__BB0_53;
	ld.global.nc.u16 	%rs66, [%rd17+6];
	// begin inline asm
	{ cvt.f32.bf16 %f232, %rs66;}

	// end inline asm
	fma.rn.f32 	%f287, %f49, %f232, %f287;
$L__BB0_53:
	setp.eq.s32 	%p57, %r2, 4;
	@%p57 bra 	$L__BB0_65;
	setp.ge.s32 	%p58, %r37, %r50;
	@%p58 bra 	$L__BB0_56;
	ld.global.nc.u16 	%rs67, [%rd17+8];
	// begin inline asm
	{ cvt.f32.bf16 %f233, %rs67;}

	// end inline asm
	fma.rn.f32 	%f286, %f49, %f233, %f286;
$L__BB0_56:
	setp.eq.s32 	%p59, %r2, 5;
	@%p59 bra 	$L__BB0_65;
	setp.ge.s32 	%p60, %r38, %r50;
	@%p60 bra 	$L__BB0_59;
	ld.global.nc.u16 	%rs68, [%rd17+10];
	// begin inline asm
	{ cvt.f32.bf16 %f234, %rs68;}

	// end inline asm
	fma.rn.f32 	%f285, %f49, %f234, %f285;
$L__BB0_59:
	setp.eq.s32 	%p61, %r2, 6;
	@%p61 bra 	$L__BB0_65;
	setp.ge.s32 	%p62, %r39, %r50;
	@%p62 bra 	$L__BB0_62;
	ld.global.nc.u16 	%rs69, [%rd17+12];
	// begin inline asm
	{ cvt.f32.bf16 %f235, %rs69;}

	// end inline asm
	fma.rn.f32 	%f284, %f49, %f235, %f284;
$L__BB0_62:
	setp.eq.s32 	%p63, %r2, 7;
	@%p63 bra 	$L__BB0_65;
	setp.ge.s32 	%p64, %r40, %r50;
	@%p64 bra 	$L__BB0_65;
	ld.global.nc.u16 	%rs70, [%rd17+14];
	// begin inline asm
	{ cvt.f32.bf16 %f236, %rs70;}

	// end inline asm
	fma.rn.f32 	%f283, %f49, %f236, %f283;
$L__BB0_65:
	add.s32 	%r147, %r147, 1;
	setp.eq.s32 	%p65, %r147, 0;
	add.s32 	%r146, %r146, %r50;
	add.s32 	%r145, %r145, 4;
	@%p65 bra 	$L__BB0_66;
	bra.uni 	$L__BB0_41;
$L__BB0_66:
	setp.lt.s32 	%p66, %r2, 1;
	@%p66 bra 	$L__BB0_90;
	ld.param.u64 	%rd52, [_Z23attention_decode_kernelPK13__nv_bfloat16S1_S1_PS_iiiiif_param_3];
	mul.lo.s32 	%r42, %r3, %r9;
	setp.lt.s32 	%p67, %r42, %r50;
	cvt.u64.u32 	%rd47, %r42;
	add.s64 	%rd48, %rd47, %rd2;
	cvta.to.global.u64 	%rd49, %rd52;
	shl.b64 	%rd50, %rd48, 1;
	add.s64 	%rd16, %rd49, %rd50;
	@%p67 bra 	$L__BB0_68;
	bra.uni 	$L__BB0_69;
$L__BB0_68:
	// begin inline asm
	{  cvt.rn.bf16.f32 %rs71, %f290;}

	// end inline asm
	st.global.u16 	[%rd16], %rs71;
$L__BB0_69:
	setp.eq.s32 	%p68, %r2, 1;
	@%p68 bra 	$L__BB0_90;
	add.s32 	%r130, %r42, 1;
	setp.ge.s32 	%p69, %r130, %r50;
	@%p69 bra 	$L__BB0_72;
	// begin inline asm
	{  cvt.rn.bf16.f32 %rs72, %f289;}

	// end inline asm
	st.global.u16 	[%rd16+2], %rs72;
$L__BB0_72:
	setp.eq.s32 	%p70, %r2, 2;
	@%p70 bra 	$L__BB0_90;
	add.s32 	%r131, %r42, 2;
	setp.ge.s32 	%p71, %r131, %r50;
	@%p71 bra 	$L__BB0_75;
	// begin inline asm
	{  cvt.rn.bf16.f32 %rs73, %f288;}

	// end inline asm
	st.global.u16 	[%rd16+4], %rs73;
$L__BB0_75:
	setp.eq.s32 	%p72, %r2, 3;
	@%p72 bra 	$L__BB0_90;
	add.s32 	%r132, %r42, 3;
	setp.ge.s32 	%p73, %r132, %r50;
	@%p73 bra 	$L__BB0_78;
	// begin inline asm
	{  cvt.rn.bf16.f32 %rs74, %f287;}

	// end inline asm
	st.global.u16 	[%rd16+6], %rs74;
$L__BB0_78:
	setp.eq.s32 	%p74, %r2, 4;
	@%p74 bra 	$L__BB0_90;
	add.s32 	%r133, %r42, 4;
	setp.ge.s32 	%p75, %r133, %r50;
	@%p75 bra 	$L__BB0_81;
	// begin inline asm
	{  cvt.rn.bf16.f32 %rs75, %f286;}

	// end inline asm
	st.global.u16 	[%rd16+8], %rs75;
$L__BB0_81:
	setp.eq.s32 	%p76, %r2, 5;
	@%p76 bra 	$L__BB0_90;
	add.s32 	%r134, %r42, 5;
	setp.ge.s32 	%p77, %r134, %r50;
	@%p77 bra 	$L__BB0_84;
	// begin inline asm
	{  cvt.rn.bf16.f32 %rs76, %f285;}

	// end inline asm
	st.global.u16 	[%rd16+10], %rs76;
$L__BB0_84:
	setp.eq.s32 	%p78, %r2, 6;
	@%p78 bra 	$L__BB0_90;
	add.s32 	%r135, %r42, 6;
	setp.ge.s32 	%p79, %r135, %r50;
	@%p79 bra 	$L__BB0_87;
	// begin inline asm
	{  cvt.rn.bf16.f32 %rs77, %f284;}

	// end inline asm
	st.global.u16 	[%rd16+12], %rs77;
$L__BB0_87:
	setp.eq.s32 	%p80, %r2, 7;
	@%p80 bra 	$L__BB0_90;
	add.s32 	%r136, %r42, 7;
	setp.ge.s32 	%p81, %r136, %r50;
	@%p81 bra 	$L__BB0_90;
	// begin inline asm
	{  cvt.rn.bf16.f32 %rs78, %f283;}

	// end inline asm
	st.global.u16 	[%rd16+14], %rs78;
$L__BB0_90:
	ret;

}
	// .globl	_Z26attention_decode_kernel_v2PK13__nv_bfloat16S1_S1_PS_iiiiif
.visible .entry _Z26attention_decode_kernel_v2PK13__nv_bfloat16S1_S1_PS_iiiiif(
	.param .u64 .ptr .align 1 _Z26attention_decode_kernel_v2PK13__nv_bfloat16S1_S1_PS_iiiiif_param_0,
	.param .u64 .ptr .align 1 _Z26attention_decode_kernel_v2PK13__nv_bfloat16S1_S1_PS_iiiiif_param_1,
	.param .u64 .ptr .align 1 _Z26attention_decode_kernel_v2PK13__nv_bfloat16S1_S1_PS_iiiiif_param_2,
	.param .u64 .ptr .align 1 _Z26attention_decode_kernel_v2PK13__nv_bfloat16S1_S1_PS_iiiiif_param_3,
	.param .u32 _Z26attention_decode_kernel_v2PK13__nv_bfloat16S1_S1_PS_iiiiif_param_4,
	.param .u32 _Z26attention_decode_kernel_v2PK13__nv_bfloat16S1_S1_PS_iiiiif_param_5,
	.param .u32 _Z26attention_decode_kernel_v2PK13__nv_bfloat16S1_S1_PS_iiiiif_param_6,
	.param .u32 _Z26attention_decode_kernel_v2PK13__nv_bfloat16S1_S1_PS_iiiiif_param_7,
	.param .u32 _Z26attention_decode_kernel_v2PK13__nv_bfloat16S1_S1_PS_iiiiif_param_8,
	.param .f32 _Z26attention_decode_kernel_v2PK13__nv_bfloat16S1_S1_PS_iiiiif_param_9
)
{
	.reg .pred 	%p<59>;
	.reg .b16 	%rs<51>;
	.reg .b32 	%r<211>;
	.reg .b32 	%f<285>;
	.reg .b64 	%rd<101>;

	ld.param.u64 	%rd9, [_Z26attention_decode_kernel_v2PK13__nv_bfloat16S1_S1_PS_iiiiif_param_0];
	ld.param.u64 	%rd10, [_Z26attention_decode_kernel_v2PK13__nv_bfloat16S1_S1_PS_iiiiif_param_1];
	ld.param.u64 	%rd11, [_Z26attention_decode_kernel_v2PK13__nv_bfloat16S1_S1_PS_iiiiif_param_2];
	ld.param.u64 	%rd12, [_Z26attention_decode_kernel_v2PK13__nv_bfloat16S1_S1_PS_iiiiif_param_3];
	ld.param.u32 	%r83, [_Z26attention_decode_kernel_v2PK13__nv_bfloat16S1_S1_PS_iiiiif_param_4];
	ld.param.u32 	%r85, [_Z26attention_decode_kernel_v2PK13__nv_bfloat16S1_S1_PS_iiiiif_param_5];
	ld.param.u32 	%r86, [_Z26attention_decode_kernel_v2PK13__nv_bfloat16S1_S1_PS_iiiiif_param_6];
	ld.param.u32 	%r84, [_Z26attention_decode_kernel_v2PK13__nv_bfloat16S1_S1_PS_iiiiif_param_7];
	ld.param.u32 	%r87, [_Z26attention_decode_kernel_v2PK13__nv_bfloat16S1_S1_PS_iiiiif_param_8];
	ld.param.f32 	%f44, [_Z26attention_decode_kernel_v2PK13__nv_bfloat16S1_S1_PS_iiiiif_param_9];
	cvta.to.global.u64 	%rd1, %rd10;
	cvta.to.global.u64 	%rd2, %rd11;
	cvta.to.global.u64 	%rd3, %rd12;
	mov.u32 	%r88, %ctaid.y;
	mov.u32 	%r89, %ctaid.x;
	div.s32 	%r90, %r85, %r86;
	div.s32 	%r91, %r89, %r90;
	mad.lo.s32 	%r92, %r85, %r88, %r89;
	mul.lo.s32 	%r93, %r92, %r84;
	cvt.s64.s32 	%rd4, %r93;
	mad.lo.s32 	%r94, %r86, %r88, %r91;
	mul.lo.s32 	%r95, %r87, %r84;
	mul.lo.s32 	%r96, %r95, %r94;
	cvt.s64.s32 	%rd5, %r96;
	mov.u32 	%r196, %tid.x;
	setp.ge.s32 	%p1, %r196, %r84;
	@%p1 bra 	$L__BB1_3;
	mov.u32 	%r2, %ntid.x;
	cvta.to.global.u64 	%rd6, %rd9;
	mov.u32 	%r188, %r196;
$L__BB1_2:
	cvt.s64.s32 	%rd13, %r188;
	add.s64 	%rd14, %rd13, %rd4;
	shl.b64 	%rd15, %rd14, 1;
	add.s64 	%rd16, %rd6, %rd15;
	ld.global.nc.u16 	%rs2, [%rd16];
	// begin inline asm
	{ cvt.f32.bf16 %f45, %rs2;}

	// end inline asm
	shl.b32 	%r97, %r188, 2;
	mov.u32 	%r98, shared;
	add.s32 	%r99, %r98, %r97;
	st.shared.f32 	[%r99], %f45;
	add.s32 	%r188, %r188, %r2;
	setp.lt.s32 	%p2, %r188, %r84;
	@%p2 bra 	$L__BB1_2;
$L__BB1_3:
	shl.b32 	%r100, %r84, 2;
	mov.u32 	%r101, shared;
	add.s32 	%r5, %r101, %r100;
	bar.sync 	0;
	setp.ge.s32 	%p3, %r196, %r83;
	mov.f32 	%f272, 0fFF800000;
	@%p3 bra 	$L__BB1_22;
	setp.lt.s32 	%p4, %r84, 1;
	mov.u32 	%r6, %ntid.x;
	@%p4 bra 	$L__BB1_20;
	add.s32 	%r7, %r84, -1;
	and.b32  	%r8, %r84, 15;
	add.s32 	%r9, %r8, -1;
	and.b32  	%r10, %r84, 7;
	add.s32 	%r11, %r10, -1;
	and.b32  	%r12, %r84, 2147483632;
	and.b32  	%r13, %r84, 3;
	mov.f32 	%f272, 0fFF800000;
	mov.u32 	%r189, %r196;
$L__BB1_6:
	setp.lt.u32 	%p6, %r7, 15;
	mul.lo.s32 	%r105, %r189, %r84;
	cvt.s64.s32 	%rd17, %r105;
	add.s64 	%rd7, %rd17, %rd5;
	mov.f32 	%f270, 0f00000000;
	mov.b32 	%r192, 0;
	@%p6 bra 	$L__BB1_9;
	mov.f32 	%f270, 0f00000000;
	mov.b32 	%r190, 0;
$L__BB1_8:
	.pragma "nounroll";
	shl.b32 	%r107, %r190, 2;
	mov.u32 	%r108, shared;
	add.s32 	%r109, %r108, %r107;
	ld.shared.v4.f32 	{%f68, %f69, %f70, %f71}, [%r109];
	cvt.u64.u32 	%rd18, %r190;
	add.s64 	%rd19, %rd7, %rd18;
	shl.b64 	%rd20, %rd19, 1;
	add.s64 	%rd21, %rd1, %rd20;
	ld.global.nc.u16 	%rs3, [%rd21];
	// begin inline asm
	{ cvt.f32.bf16 %f52, %rs3;}

	// end inline asm
	fma.rn.f32 	%f72, %f68, %f52, %f270;
	ld.global.nc.u16 	%rs4, [%rd21+2];
	// begin inline asm
	{ cvt.f32.bf16 %f53, %rs4;}

	// end inline asm
	fma.rn.f32 	%f73, %f69, %f53, %f72;
	ld.global.nc.u16 	%rs5, [%rd21+4];
	// begin inline asm
	{ cvt.f32.bf16 %f54, %rs5;}

	// end inline asm
	fma.rn.f32 	%f74, %f70, %f54, %f73;
	ld.global.nc.u16 	%rs6, [%rd21+6];
	// begin inline asm
	{ cvt.f32.bf16 %f55, %rs6;}

	// end inline asm
	fma.rn.f32 	%f75, %f71, %f55, %f74;
	ld.shared.v4.f32 	{%f76, %f77, %f78, %f79}, [%r109+16];
	ld.global.nc.u16 	%rs7, [%rd21+8];
	// begin inline asm
	{ cvt.f32.bf16 %f56, %rs7;}

	// end inline asm
	fma.rn.f32 	%f80, %f76, %f56, %f75;
	ld.global.nc.u16 	%rs8, [%rd21+10];
	// begin inline asm
	{ cvt.f32.bf16 %f57, %rs8;}

	// end inline asm
	fma.rn.f32 	%f81, %f77, %f57, %f80;
	ld.global.nc.u16 	%rs9, [%rd21+12];
	// begin inline asm
	{ cvt.f32.bf16 %f58, %rs9;}

	// end inline asm
	fma.rn.f32 	%f82, %f78, %f58, %f81;
	ld.global.nc.u16 	%rs10, [%rd21+14];
	// begin inline asm
	{ cvt.f32.bf16 %f59, %rs10;}

	// end inline asm
	fma.rn.f32 	%f83, %f79, %f59, %f82;
	ld.shared.v4.f32 	{%f84, %f85, %f86, %f87}, [%r109+32];
	ld.global.nc.u16 	%rs11, [%rd21+16];
	// begin inline asm
	{ cvt.f32.bf16 %f60, %rs11;}

	// end inline asm
	fma.rn.f32 	%f88, %f84, %f60, %f83;
	ld.global.nc.u16 	%rs12, [%rd21+18];
	// begin inline asm
	{ cvt.f32.bf16 %f61, %rs12;}

	// end inline asm
	fma.rn.f32 	%f89, %f85, %f61, %f88;
	ld.global.nc.u16 	%rs13, [%rd21+20];
	// begin inline asm
	{ cvt.f32.bf16 %f62, %rs13;}

	// end inline asm
	fma.rn.f32 	%f90, %f86, %f62, %f89;
	ld.global.nc.u16 	%rs14, [%rd21+22];
	// begin inline asm
	{ cvt.f32.bf16 %f63, %rs14;}

	// end inline asm
	fma.rn.f32 	%f91, %f87, %f63, %f90;
	ld.shared.v4.f32 	{%f92, %f93, %f94, %f95}, [%r109+48];
	ld.global.nc.u16 	%rs15, [%rd21+24];
	// begin inline asm
	{ cvt.f32.bf16 %f64, %rs15;}

	// end inline asm
	fma.rn.f32 	%f96, %f92, %f64, %f91;
	ld.global.nc.u16 	%rs16, [%rd21+26];
	// begin inline asm
	{ cvt.f32.bf16 %f65, %rs16;}

	// end inline asm
	fma.rn.f32 	%f97, %f93, %f65, %f96;
	ld.global.nc.u16 	%rs17, [%rd21+28];
	// begin inline asm
	{ cvt.f32.bf16 %f66, %rs17;}

	// end inline asm
	fma.rn.f32 	%f98, %f94, %f66, %f97;
	ld.global.nc.u16 	%rs18, [%rd21+30];
	// begin inline asm
	{ cvt.f32.bf16 %f67, %rs18;}

	// end inline asm
	fma.rn.f32 	%f270, %f95, %f67, %f98;
	add.s32 	%r190, %r190, 16;
	setp.ne.s32 	%p7, %r190, %r12;
	mov.u32 	%r192, %r12;
	@%p7 bra 	$L__BB1_8;
$L__BB1_9:
	setp.eq.s32 	%p8, %r8, 0;
	@%p8 bra 	$L__BB1_19;
	setp.lt.u32 	%p9, %r9, 7;
	@%p9 bra 	$L__BB1_12;
	shl.b32 	%r110, %r192, 2;
	mov.u32 	%r111, shared;
	add.s32 	%r112, %r111, %r110;
	ld.shared.f32 	%f108, [%r112];
	cvt.u64.u32 	%rd22, %r192;
	add.s64 	%rd23, %rd7, %rd22;
	shl.b64 	%rd24, %rd23, 1;
	add.s64 	%rd25, %rd1, %rd24;
	ld.global.nc.u16 	%rs19, [%rd25];
	// begin inline asm
	{ cvt.f32.bf16 %f100, %rs19;}

	// end inline asm
	fma.rn.f32 	%f109, %f108, %f100, %f270;
	ld.shared.f32 	%f110, [%r112+4];
	ld.global.nc.u16 	%rs20, [%rd25+2];
	// begin inline asm
	{ cvt.f32.bf16 %f101, %rs20;}

	// end inline asm
	fma.rn.f32 	%f111, %f110, %f101, %f109;
	ld.shared.f32 	%f112, [%r112+8];
	ld.global.nc.u16 	%rs21, [%rd25+4];
	// begin inline asm
	{ cvt.f32.bf16 %f102, %rs21;}

	// end inline asm
	fma.rn.f32 	%f113, %f112, %f102, %f111;
	ld.shared.f32 	%f114, [%r112+12];
	ld.global.nc.u16 	%rs22, [%rd25+6];
	// begin inline asm
	{ cvt.f32.bf16 %f103, %rs22;}

	// end inline asm
	fma.rn.f32 	%f115, %f114, %f103, %f113;
	ld.shared.f32 	%f116, [%r112+16];
	ld.global.nc.u16 	%rs23, [%rd25+8];
	// begin inline asm
	{ cvt.f32.bf16 %f104, %rs23;}

	// end inline asm
	fma.rn.f32 	%f117, %f116, %f104, %f115;
	ld.shared.f32 	%f118, [%r112+20];
	ld.global.nc.u16 	%rs24, [%rd25+10];
	// begin inline asm
	{ cvt.f32.bf16 %f105, %rs24;}

	// end inline asm
	fma.rn.f32 	%f119, %f118, %f105, %f117;
	ld.shared.f32 	%f120, [%r112+24];
	ld.global.nc.u16 	%rs25, [%rd25+12];
	// begin inline asm
	{ cvt.f32.bf16 %f106, %rs25;}

	// end inline asm
	fma.rn.f32 	%f121, %f120, %f106, %f119;
	ld.shared.f32 	%f122, [%r112+28];
	ld.global.nc.u16 	%rs26, [%rd25+14];
	// begin inline asm
	{ cvt.f32.bf16 %f107, %rs26;}

	// end inline asm
	fma.rn.f32 	%f270, %f122, %f107, %f121;
	add.s32 	%r192, %r192, 8;
$L__BB1_12:
	setp.eq.s32 	%p10, %r10, 0;
	@%p10 bra 	$L__BB1_19;
	setp.lt.u32 	%p11, %r11, 3;
	@%p11 bra 	$L__BB1_15;
	shl.b32 	%r113, %r192, 2;
	mov.u32 	%r114, shared;
	add.s32 	%r115, %r114, %r113;
	ld.shared.f32 	%f128, [%r115];
	cvt.u64.u32 	%rd26, %r192;
	add.s64 	%rd27, %rd7, %rd26;
	shl.b64 	%rd28, %rd27, 1;
	add.s64 	%rd29, %rd1, %rd28;
	ld.global.nc.u16 	%rs27, [%rd29];
	// begin inline asm
	{ cvt.f32.bf16 %f124, %rs27;}

	// end inline asm
	fma.rn.f32 	%f129, %f128, %f124, %f270;
	ld.shared.f32 	%f130, [%r115+4];
	ld.global.nc.u16 	%rs28, [%rd29+2];
	// begin inline asm
	{ cvt.f32.bf16 %f125, %rs28;}

	// end inline asm
	fma.rn.f32 	%f131, %f130, %f125, %f129;
	ld.shared.f32 	%f132, [%r115+8];
	ld.global.nc.u16 	%rs29, [%rd29+4];
	// begin inline asm
	{ cvt.f32.bf16 %f126, %rs29;}

	// end inline asm
	fma.rn.f32 	%f133, %f132, %f126, %f131;
	ld.shared.f32 	%f134, [%r115+12];
	ld.global.nc.u16 	%rs30, [%rd29+6];
	// begin inline asm
	{ cvt.f32.bf16 %f127, %rs30;}

	// end inline asm
	fma.rn.f32 	%f270, %f134, %f127, %f133;
	add.s32 	%r192, %r192, 4;
$L__BB1_15:
	setp.eq.s32 	%p12, %r13, 0;
	@%p12 bra 	$L__BB1_19;
	setp.eq.s32 	%p13, %r13, 1;
	shl.b32 	%r116, %r192, 2;
	mov.u32 	%r117, shared;
	add.s32 	%r22, %r117, %r116;
	ld.shared.f32 	%f136, [%r22];
	cvt.u64.u32 	%rd30, %r192;
	add.s64 	%rd31, %rd7, %rd30;
	shl.b64 	%rd32, %rd31, 1;
	add.s64 	%rd8, %rd1, %rd32;
	ld.global.nc.u16 	%rs31, [%rd8];
	// begin inline asm
	{ cvt.f32.bf16 %f135, %rs31;}

	// end inline asm
	fma.rn.f32 	%f270, %f136, %f135, %f270;
	@%p13 bra 	$L__BB1_19;
	setp.eq.s32 	%p14, %r13, 2;
	ld.shared.f32 	%f138, [%r22+4];
	ld.global.nc.u16 	%rs32, [%rd8+2];
	// begin inline asm
	{ cvt.f32.bf16 %f137, %rs32;}

	// end inline asm
	fma.rn.f32 	%f270, %f138, %f137, %f270;
	@%p14 bra 	$L__BB1_19;
	ld.shared.f32 	%f140, [%r22+8];
	ld.global.nc.u16 	%rs33, [%rd8+4];
	// begin inline asm
	{ cvt.f32.bf16 %f139, %rs33;}

	// end inline asm
	fma.rn.f32 	%f270, %f140, %f139, %f270;
$L__BB1_19:
	mul.f32 	%f141, %f44, %f270;
	shl.b32 	%r118, %r189, 2;
	add.s32 	%r119, %r5, %r118;
	st.shared.f32 	[%r119], %f141;
	max.f32 	%f272, %f272, %f141;
	add.s32 	%r189, %r189, %r6;
	setp.lt.s32 	%p15, %r189, %r83;
	@%p15 bra 	$L__BB1_6;
	bra.uni 	$L__BB1_22;
$L__BB1_20:
	mul.f32 	%f17, %f44, 0f00000000;
	mov.f32 	%f272, 0fFF800000;
	mov.u32 	%r194, %r196;
$L__BB1_21:
	shl.b32 	%r102, %r194, 2;
	add.s32 	%r103, %r5, %r102;
	st.shared.f32 	[%r103], %f17;
	max.f32 	%f272, %f272, %f17;
	add.s32 	%r194, %r194, %r6;
	setp.lt.s32 	%p5, %r194, %r83;
	@%p5 bra 	$L__BB1_21;
$L__BB1_22:
	shl.b32 	%r120, %r83, 2;
	add.s32 	%r26, %r5, %r120;
	bar.sync 	0;
	and.b32  	%r27, %r196, 31;
	mov.u32 	%r28, %ntid.x;
	add.s32 	%r121, %r28, 31;
	shr.u32 	%r29, %r121, 5;
	mov.b32 	%r122, %f272;
	shfl.sync.down.b32	%r123|%p16, %r122, 16, 31, -1;
	mov.b32 	%f142, %r123;
	max.f32 	%f143, %f272, %f142;
	mov.b32 	%r124, %f143;
	shfl.sync.down.b32	%r125|%p17, %r124, 8, 31, -1;
	mov.b32 	%f144, %r125;
	max.f32 	%f145, %f143, %f144;
	mov.b32 	%r126, %f145;
	shfl.sync.down.b32	%r127|%p18, %r126, 4, 31, -1;
	mov.b32 	%f146, %r127;
	max.f32 	%f147, %f145, %f146;
	mov.b32 	%r128, %f147;
	shfl.sync.down.b32	%r129|%p19, %r128, 2, 31, -1;
	mov.b32 	%f148, %r129;
	max.f32 	%f149, %f147, %f148;
	mov.b32 	%r130, %f149;
	shfl.sync.down.b32	%r131|%p20, %r130, 1, 31, -1;
	mov.b32 	%f150, %r131;
	max.f32 	%f151, %f149, %f150;
	mov.b32 	%r132, %f151;
	shfl.sync.idx.b32	%r30|%p21, %r132, 0, 31, -1;
	setp.ne.s32 	%p22, %r27, 0;
	shr.u32 	%r133, %r196, 3;
	add.s32 	%r31, %r26, %r133;
	@%p22 bra 	$L__BB1_24;
	st.shared.u32 	[%r31], %r30;
$L__BB1_24:
	bar.sync 	0;
	setp.gt.u32 	%p23, %r196, 31;
	shl.b32 	%r134, %r27, 2;
	add.s32 	%r32, %r26, %r134;
	@%p23 bra 	$L__BB1_29;
	setp.ge.u32 	%p24, %r27, %r29;
	mov.f32 	%f273, 0fFF800000;
	@%p24 bra 	$L__BB1_27;
	ld.shared.f32 	%f273, [%r32];
$L__BB1_27:
	setp.ne.s32 	%p25, %r27, 0;
	mov.b32 	%r135, %f273;
	shfl.sync.down.b32	%r136|%p26, %r135, 16, 31, -1;
	mov.b32 	%f153, %r136;
	max.f32 	%f154, %f273, %f153;
	mov.b32 	%r137, %f154;
	shfl.sync.down.b32	%r138|%p27, %r137, 8, 31, -1;
	mov.b32 	%f155, %r138;
	max.f32 	%f156, %f154, %f155;
	mov.b32 	%r139, %f156;
	shfl.sync.down.b32	%r140|%p28, %r139, 4, 31, -1;
	mov.b32 	%f157, %r140;
	max.f32 	%f158, %f156, %f157;
	mov.b32 	%r141, %f158;
	shfl.sync.down.b32	%r142|%p29, %r141, 2, 31, -1;
	mov.b32 	%f159, %r142;
	max.f32 	%f160, %f158, %f159;
	mov.b32 	%r143, %f160;
	shfl.sync.down.b32	%r144|%p30, %r143, 1, 31, -1;
	mov.b32 	%f161, %r144;
	max.f32 	%f162, %f160, %f161;
	mov.b32 	%r145, %f162;
	shfl.sync.idx.b32	%r33|%p31, %r145, 0, 31, -1;
	@%p25 bra 	$L__BB1_29;
	st.shared.u32 	[%r26], %r33;
$L__BB1_29:
	setp.ge.s32 	%p32, %r196, %r83;
	bar.sync 	0;
	ld.shared.f32 	%f23, [%r26];
	bar.sync 	0;
	mov.f32 	%f275, 0f00000000;
	@%p32 bra 	$L__BB1_32;
	mov.f32 	%f275, 0f00000000;
	mov.u32 	%r195, %r196;
$L__BB1_31:
	shl.b32 	%r146, %r195, 2;
	add.s32 	%r147, %r5, %r146;
	ld.shared.f32 	%f165, [%r147];
	sub.f32 	%f166, %f165, %f23;
	fma.rn.f32 	%f167, %f166, 0f3BBB989D, 0f3F000000;
	cvt.sat.f32.f32 	%f168, %f167;
	mov.f32 	%f169, 0f4B400001;
	mov.f32 	%f170, 0f437C0000;
	fma.rm.f32 	%f171, %f168, %f170, %f169;
	add.f32 	%f172, %f171, 0fCB40007F;
	neg.f32 	%f173, %f172;
	fma.rn.f32 	%f174, %f166, 0f3FB8AA3B, %f173;
	fma.rn.f32 	%f175, %f166, 0f32A57060, %f174;
	mov.b32 	%r148, %f171;
	shl.b32 	%r149, %r148, 23;
	mov.b32 	%f176, %r149;
	ex2.approx.ftz.f32 	%f177, %f175;
	mul.f32 	%f178, %f177, %f176;
	st.shared.f32 	[%r147], %f178;
	add.f32 	%f275, %f275, %f178;
	add.s32 	%r195, %r195, %r28;
	setp.lt.s32 	%p33, %r195, %r83;
	@%p33 bra 	$L__BB1_31;
$L__BB1_32:
	setp.ne.s32 	%p34, %r27, 0;
	bar.sync 	0;
	mov.b32 	%r150, %f275;
	shfl.sync.down.b32	%r151|%p35, %r150, 16, 31, -1;
	mov.b32 	%f179, %r151;
	add.f32 	%f180, %f275, %f179;
	mov.b32 	%r152, %f180;
	shfl.sync.down.b32	%r153|%p36, %r152, 8, 31, -1;
	mov.b32 	%f181, %r153;
	add.f32 	%f182, %f180, %f181;
	mov.b32 	%r154, %f182;
	shfl.sync.down.b32	%r155|%p37, %r154, 4, 31, -1;
	mov.b32 	%f183, %r155;
	add.f32 	%f184, %f182, %f183;
	mov.b32 	%r156, %f184;
	shfl.sync.down.b32	%r157|%p38, %r156, 2, 31, -1;
	mov.b32 	%f185, %r157;
	add.f32 	%f186, %f184, %f185;
	mov.b32 	%r158, %f186;
	shfl.sync.down.b32	%r159|%p39, %r158, 1, 31, -1;
	mov.b32 	%f187, %r159;
	add.f32 	%f27, %f186, %f187;
	@%p34 bra 	$L__BB1_34;
	st.shared.f32 	[%r31], %f27;
$L__BB1_34:
	setp.gt.u32 	%p40, %r196, 31;
	bar.sync 	0;
	@%p40 bra 	$L__BB1_39;
	setp.ge.u32 	%p41, %r27, %r29;
	mov.f32 	%f276, 0f00000000;
	@%p41 bra 	$L__BB1_37;
	ld.shared.f32 	%f276, [%r32];
$L__BB1_37:
	setp.ne.s32 	%p42, %r27, 0;
	mov.b32 	%r160, %f276;
	shfl.sync.down.b32	%r161|%p43, %r160, 16, 31, -1;
	mov.b32 	%f189, %r161;
	add.f32 	%f190, %f276, %f189;
	mov.b32 	%r162, %f190;
	shfl.sync.down.b32	%r163|%p44, %r162, 8, 31, -1;
	mov.b32 	%f191, %r163;
	add.f32 	%f192, %f190, %f191;
	mov.b32 	%r164, %f192;
	shfl.sync.down.b32	%r165|%p45, %r164, 4, 31, -1;
	mov.b32 	%f193, %r165;
	add.f32 	%f194, %f192, %f193;
	mov.b32 	%r166, %f194;
	shfl.sync.down.b32	%r167|%p46, %r166, 2, 31, -1;
	mov.b32 	%f195, %r167;
	add.f32 	%f196, %f194, %f195;
	mov.b32 	%r168, %f196;
	shfl.sync.down.b32	%r169|%p47, %r168, 1, 31, -1;
	mov.b32 	%f197, %r169;
	add.f32 	%f30, %f196, %f197;
	@%p42 bra 	$L__BB1_39;
	st.shared.f32 	[%r26], %f30;
$L__BB1_39:
	setp.ge.s32 	%p48, %r196, %r84;
	bar.sync 	0;
	ld.shared.f32 	%f198, [%r26];
	bar.sync 	0;
	rcp.rn.f32 	%f31, %f198;
	@%p48 bra 	$L__BB1_56;
	setp.gt.s32 	%p49, %r83, 0;
	@%p49 bra 	$L__BB1_43;
	mov.f32 	%f199, 0f00000000;
	// begin inline asm
	{  cvt.rn.bf16.f32 %rs34, %f199;}

	// end inline asm
$L__BB1_42:
	cvt.s64.s32 	%rd33, %r196;
	add.s64 	%rd34, %rd33, %rd4;
	shl.b64 	%rd35, %rd34, 1;
	add.s64 	%rd36, %rd3, %rd35;
	st.global.u16 	[%rd36], %rs34;
	add.s32 	%r196, %r196, %r28;
	setp.lt.s32 	%p50, %r196, %r84;
	@%p50 bra 	$L__BB1_42;
	bra.uni 	$L__BB1_56;
$L__BB1_43:
	and.b32  	%r36, %r83, 7;
	and.b32  	%r37, %r83, 3;
	and.b32  	%r38, %r83, 2147483640;
	and.b32  	%r39, %r83, 1;
	neg.s32 	%r40, %r38;
	shl.b32 	%r41, %r84, 3;
	mul.lo.s32 	%r42, %r84, 3;
	shl.b32 	%r43, %r84, 2;
	mul.lo.s32 	%r44, %r84, 5;
	mul.lo.s32 	%r45, %r84, 6;
$L__BB1_44:
	setp.lt.u32 	%p51, %r83, 8;
	mov.f32 	%f284, 0f00000000;
	mov.b32 	%r208, 0;
	@%p51 bra 	$L__BB1_47;
	mov.u32 	%r171, shared;
	add.s32 	%r172, %r43, %r171;
	add.s32 	%r197, %r172, 16;
	add.s32 	%r205, %r84, %r196;
	shl.b32 	%r173, %r84, 1;
	add.s32 	%r204, %r173, %r196;
	add.s32 	%r203, %r42, %r196;
	add.s32 	%r202, %r43, %r196;
	add.s32 	%r201, %r44, %r196;
	add.s32 	%r200, %r45, %r196;
	mad.lo.s32 	%r199, %r84, 7, %r196;
	mov.f32 	%f284, 0f00000000;
	mov.u32 	%r198, %r196;
	mov.u32 	%r206, %r40;
$L__BB1_46:
	.pragma "nounroll";
	ld.shared.f32 	%f211, [%r197+-16];
	mul.f32 	%f212, %f31, %f211;
	cvt.s64.s32 	%rd37, %r198;
	add.s64 	%rd38, %rd37, %rd5;
	shl.b64 	%rd39, %rd38, 1;
	add.s64 	%rd40, %rd2, %rd39;
	ld.global.nc.u16 	%rs35, [%rd40];
	// begin inline asm
	{ cvt.f32.bf16 %f203, %rs35;}

	// end inline asm
	fma.rn.f32 	%f213, %f212, %f203, %f284;
	ld.shared.f32 	%f214, [%r197+-12];
	mul.f32 	%f215, %f31, %f214;
	cvt.s64.s32 	%rd41, %r205;
	add.s64 	%rd42, %rd41, %rd5;
	shl.b64 	%rd43, %rd42, 1;
	add.s64 	%rd44, %rd2, %rd43;
	ld.global.nc.u16 	%rs36, [%rd44];
	// begin inline asm
	{ cvt.f32.bf16 %f204, %rs36;}

	// end inline asm
	fma.rn.f32 	%f216, %f215, %f204, %f213;
	ld.shared.f32 	%f217, [%r197+-8];
	mul.f32 	%f218, %f31, %f217;
	cvt.s64.s32 	%rd45, %r204;
	add.s64 	%rd46, %rd45, %rd5;
	shl.b64 	%rd47, %rd46, 1;
	add.s64 	%rd48, %rd2, %rd47;
	ld.global.nc.u16 	%rs37, [%rd48];
	// begin inline asm
	{ cvt.f32.bf16 %f205, %rs37;}

	// end inline asm
	fma.rn.f32 	%f219, %f218, %f205, %f216;
	ld.shared.f32 	%f220, [%r197+-4];
	mul.f32 	%f221, %f31, %f220;
	cvt.s64.s32 	%rd49, %r203;
	add.s64 	%rd50, %rd49, %rd5;
	shl.b64 	%rd51, %rd50, 1;
	add.s64 	%rd52, %rd2, %rd51;
	ld.global.nc.u16 	%rs38, [%rd52];
	// begin inline asm
	{ cvt.f32.bf16 %f206, %rs38;}

	// end inline asm
	fma.rn.f32 	%f222, %f221, %f206, %f219;
	ld.shared.f32 	%f223, [%r197];
	mul.f32 	%f224, %f31, %f223;
	cvt.s64.s32 	%rd53, %r202;
	add.s64 	%rd54, %rd53, %rd5;
	shl.b64 	%rd55, %rd54, 1;
	add.s64 	%rd56, %rd2, %rd55;
	ld.global.nc.u16 	%rs39, [%rd56];
	// begin inline asm
	{ cvt.f32.bf16 %f207, %rs39;}

	// end inline asm
	fma.rn.f32 	%f225, %f224, %f207, %f222;
	ld.shared.f32 	%f226, [%r197+4];
	mul.f32 	%f227, %f31, %f226;
	cvt.s64.s32 	%rd57, %r201;
	add.s64 	%rd58, %rd57, %rd5;
	shl.b64 	%rd59, %rd58, 1;
	add.s64 	%rd60, %rd2, %rd59;
	ld.global.nc.u16 	%rs40, [%rd60];
	// begin inline asm
	{ cvt.f32.bf16 %f208, %rs40;}

	// end inline asm
	fma.rn.f32 	%f228, %f227, %f208, %f225;
	ld.shared.f32 	%f229, [%r197+8];
	mul.f32 	%f230, %f31, %f229;
	cvt.s64.s32 	%rd61, %r200;
	add.s64 	%rd62, %rd61, %rd5;
	shl.b64 	%rd63, %rd62, 1;
	add.s64 	%rd64, %rd2, %rd63;
	ld.global.nc.u16 	%rs41, [%rd64];
	// begin inline asm
	{ cvt.f32.bf16 %f209, %rs41;}

	// end inline asm
	fma.rn.f32 	%f231, %f230, %f209, %f228;
	ld.shared.f32 	%f232, [%r197+12];
	mul.f32 	%f233, %f31, %f232;
	cvt.s64.s32 	%rd65, %r199;
	add.s64 	%rd66, %rd65, %rd5;
	shl.b64 	%rd67, %rd66, 1;
	add.s64 	%rd68, %rd2, %rd67;
	ld.global.nc.u16 	%rs42, [%rd68];
	// begin inline asm
	{ cvt.f32.bf16 %f210, %rs42;}

	// end inline asm
	fma.rn.f32 	%f284, %f233, %f210, %f231;
	add.s32 	%r206, %r206, 8;
	add.s32 	%r205, %r205, %r41;
	add.s32 	%r204, %r204, %r41;
	add.s32 	%r203, %r203, %r41;
	add.s32 	%r202, %r202, %r41;
	add.s32 	%r201, %r201, %r41;
	add.s32 	%r200, %r200, %r41;
	add.s32 	%r199, %r199, %r41;
	add.s32 	%r198, %r198, %r41;
	add.s32 	%r197, %r197, 32;
	setp.ne.s32 	%p52, %r206, 0;
	mov.u32 	%r208, %r38;
	@%p52 bra 	$L__BB1_46;
$L__BB1_47:
	setp.eq.s32 	%p53, %r36, 0;
	@%p53 bra 	$L__BB1_55;
	add.s32 	%r174, %r36, -1;
	setp.lt.u32 	%p54, %r174, 3;
	@%p54 bra 	$L__BB1_50;
	shl.b32 	%r175, %r208, 2;
	add.s32 	%r176, %r5, %r175;
	ld.shared.f32 	%f239, [%r176];
	mul.f32 	%f240, %f31, %f239;
	mad.lo.s32 	%r177, %r208, %r84, %r196;
	cvt.s64.s32 	%rd69, %r177;
	add.s64 	%rd70, %rd69, %rd5;
	shl.b64 	%rd71, %rd70, 1;
	add.s64 	%rd72, %rd2, %rd71;
	ld.global.nc.u16 	%rs43, [%rd72];
	// begin inline asm
	{ cvt.f32.bf16 %f235, %rs43;}

	// end inline asm
	fma.rn.f32 	%f241, %f240, %f235, %f284;
	ld.shared.f32 	%f242, [%r176+4];
	mul.f32 	%f243, %f31, %f242;
	add.s32 	%r178, %r177, %r84;
	cvt.s64.s32 	%rd73, %r178;
	add.s64 	%rd74, %rd73, %rd5;
	shl.b64 	%rd75, %rd74, 1;
	add.s64 	%rd76, %rd2, %rd75;
	ld.global.nc.u16 	%rs44, [%rd76];
	// begin inline asm
	{ cvt.f32.bf16 %f236, %rs44;}

	// end inline asm
	fma.rn.f32 	%f244, %f243, %f236, %f241;
	ld.shared.f32 	%f245, [%r176+8];
	mul.f32 	%f246, %f31, %f245;
	add.s32 	%r179, %r178, %r84;
	cvt.s64.s32 	%rd77, %r179;
	add.s64 	%rd78, %rd77, %rd5;
	shl.b64 	%rd79, %rd78, 1;
	add.s64 	%rd80, %rd2, %rd79;
	ld.global.nc.u16 	%rs45, [%rd80];
	// begin inline asm
	{ cvt.f32.bf16 %f237, %rs45;}

	// end inline asm
	fma.rn.f32 	%f247, %f246, %f237, %f244;
	ld.shared.f32 	%f248, [%r176+12];
	mul.f32 	%f249, %f31, %f248;
	add.s32 	%r180, %r179, %r84;
	cvt.s64.s32 	%rd81, %r180;
	add.s64 	%rd82, %rd81, %rd5;
	shl.b64 	%rd83, %rd82, 1;
	add.s64 	%rd84, %rd2, %rd83;
	ld.global.nc.u16 	%rs46, [%rd84];
	// begin inline asm
	{ cvt.f32.bf16 %f238, %rs46;}

	// end inline asm
	fma.rn.f32 	%f284, %f249, %f238, %f247;
	add.s32 	%r208, %r208, 4;
$L__BB1_50:
	setp.eq.s32 	%p55, %r37, 0;
	@%p55 bra 	$L__BB1_55;
	setp.eq.s32 	%p56, %r37, 1;
	@%p56 bra 	$L__BB1_53;
	shl.b32 	%r181, %r208, 2;
	add.s32 	%r182, %r5, %r181;
	ld.shared.f32 	%f253, [%r182];
	mul.f32 	%f254, %f31, %f253;
	mad.lo.s32 	%r183, %r208, %r84, %r196;
	cvt.s64.s32 	%rd85, %r183;
	add.s64 	%rd86, %rd85, %rd5;
	shl.b64 	%rd87, %rd86, 1;
	add.s64 	%rd88, %rd2, %rd87;
	ld.global.nc.u16 	%rs47, [%rd88];
	// begin inline asm
	{ cvt.f32.bf16 %f251, %rs47;}

	// end inline asm
	fma.rn.f32 	%f255, %f254, %f251, %f284;
	ld.shared.f32 	%f256, [%r182+4];
	mul.f32 	%f257, %f31, %f256;
	add.s32 	%r184, %r183, %r84;
	cvt.s64.s32 	%rd89, %r184;
	add.s64 	%rd90, %rd89, %rd5;
	shl.b64 	%rd91, %rd90, 1;
	add.s64 	%rd92, %rd2, %rd91;
	ld.global.nc.u16 	%rs48, [%rd92];
	// begin inline asm
	{ cvt.f32.bf16 %f252, %rs48;}

	// end inline asm
	fma.rn.f32 	%f284, %f257, %f252, %f255;
	add.s32 	%r208, %r208, 2;
$L__BB1_53:
	setp.eq.s32 	%p57, %r39, 0;
	@%p57 bra 	$L__BB1_55;
	shl.b32 	%r185, %r208, 2;
	add.s32 	%r186, %r5, %r185;
	ld.shared.f32 	%f259, [%r186];
	mul.f32 	%f260, %f31, %f259;
	mad.lo.s32 	%r187, %r208, %r84, %r196;
	cvt.s64.s32 	%rd93, %r187;
	add.s64 	%rd94, %rd93, %rd5;
	shl.b64 	%rd95, %rd94, 1;
	add.s64 	%rd96, %rd2, %rd95;
	ld.global.nc.u16 	%rs49, [%rd96];
	// begin inline asm
	{ cvt.f32.bf16 %f258, %rs49;}

	// end inline asm
	fma.rn.f32 	%f284, %f260, %f258, %f284;
$L__BB1_55:
	// begin inline asm
	{  cvt.rn.bf16.f32 %rs50, %f284;}

	// end inline asm
	cvt.s64.s32 	%rd97, %r196;
	add.s64 	%rd98, %rd97, %rd4;
	shl.b64 	%rd99, %rd98, 1;
	add.s64 	%rd100, %rd3, %rd99;
	st.global.u16 	[%rd100], %rs50;
	add.s32 	%r196, %r196, %r28;
	setp.lt.s32 	%p58, %r196, %r84;
	@%p58 bra 	$L__BB1_44;
$L__BB1_56:
	ret;

}


// ===== COMPILED SASS (sm_100) =====

	.target	sm_100

	.elftype	@"ET_EXEC"


//--------------------- .note.nv.tkinfo           --------------------------
	.section	.note.nv.tkinfo,"",@"SHT_NOTE"
	.sectionflags	@"SHF_NOTE_NV_TKINFO"
	.tkinfo
        /*0018*/ 	.word	0x00000002
        /*0030*/ 	.string	""
        /*0030*/ 	.string	"ptxas"
        /*0030*/ 	.string	"Cuda compilation tools, release 13.0, V13.0.88"
        /*0030*/ 	.string	"Build cuda_13.0.r13.0/compiler.36424714_0"
        /*0030*/ 	.string	"-arch sm_100 -m 64 "



//--------------------- .note.nv.cuinfo           --------------------------
	.section	.note.nv.cuinfo,"",@"SHT_NOTE"
	.sectionflags	@"SHF_NOTE_NV_CUINFO"
        /*0018*/ 	.short	0x0002
        /*001a*/ 	.short	0x0064
        /*001c*/ 	.short	0x0082
	.zero		2


//--------------------- .nv.info                  --------------------------
	.section	.nv.info,"",@"SHT_CUDA_INFO"
	.align	4


	//----- nvinfo : EIATTR_REGCOUNT
	.align		4
        /*0000*/ 	.byte	0x04, 0x2f
        /*0002*/ 	.short	(.L_1 - .L_0)
	.align		4
.L_0:
        /*0004*/ 	.word	index@(_Z23attention_decode_kernelPK13__nv_bfloat16S1_S1_PS_iiiiif)
        /*0008*/ 	.word	0x00000020


	//----- nvinfo : EIATTR_FRAME_SIZE
	.align		4
.L_1:
        /*000c*/ 	.byte	0x04, 0x11
        /*000e*/ 	.short	(.L_3 - .L_2)
	.align		4
.L_2:
        /*0010*/ 	.word	index@($__internal_1_$__cuda_sm20_rcp_rn_f32_slowpath)
        /*0014*/ 	.word	0x00000000


	//----- nvinfo : EIATTR_FRAME_SIZE
	.align		4
.L_3:
        /*0018*/ 	.byte	0x04, 0x11
        /*001a*/ 	.short	(.L_5 - .L_4)
	.align		4
.L_4:
        /*001c*/ 	.word	index@(_Z23attention_decode_kernelPK13__nv_bfloat16S1_S1_PS_iiiiif)
        /*0020*/ 	.word	0x00000000


	//----- nvinfo : EIATTR_REGCOUNT
	.align		4
.L_5:
        /*0024*/ 	.byte	0x04, 0x2f
        /*0026*/ 	.short	(.L_7 - .L_6)
	.align		4
.L_6:
        /*0028*/ 	.word	index@(_Z26attention_decode_kernel_v2PK13__nv_bfloat16S1_S1_PS_iiiiif)
        /*002c*/ 	.word	0x00000020


	//----- nvinfo : EIATTR_FRAME_SIZE
	.align		4
.L_7:
        /*0030*/ 	.byte	0x04, 0x11
        /*0032*/ 	.short	(.L_9 - .L_8)
	.align		4
.L_8:
        /*0034*/ 	.word	index@($__internal_0_$__cuda_sm20_rcp_rn_f32_slowpath)
        /*0038*/ 	.word	0x00000000


	//----- nvinfo : EIATTR_FRAME_SIZE
	.align		4
.L_9:
        /*003c*/ 	.byte	0x04, 0x11
        /*003e*/ 	.short	(.L_11 - .L_10)
	.align		4
.L_10:
        /*0040*/ 	.word	index@(_Z26attention_decode_kernel_v2PK13__nv_bfloat16S1_S1_PS_iiiiif)
        /*0044*/ 	.word	0x00000000


	//----- nvinfo : EIATTR_MIN_STACK_SIZE
	.align		4
.L_11:
        /*0048*/ 	.byte	0x04, 0x12
        /*004a*/ 	.short	(.L_13 - .L_12)
	.align		4
.L_12:
        /*004c*/ 	.word	index@(_Z26attention_decode_kernel_v2PK13__nv_bfloat16S1_S1_PS_iiiiif)
        /*0050*/ 	.word	0x00000000


	//----- nvinfo : EIATTR_MIN_STACK_SIZE
	.align		4
.L_13:
        /*0054*/ 	.byte	0x04, 0x12
        /*0056*/ 	.short	(.L_15 - .L_14)
	.align		4
.L_14:
        /*0058*/ 	.word	index@(_Z23attention_decode_kernelPK13__nv_bfloat16S1_S1_PS_iiiiif)
        /*005c*/ 	.word	0x00000000
.L_15:


//--------------------- .nv.compat                --------------------------
	.section	.nv.compat,"",@"SHT_CUDA_COMPAT_INFO"
	.align	4
        /*0000*/ 	.byte	0x02, 0x09, 0x00, 0x00, 0x02, 0x02, 0x01, 0x00, 0x02, 0x05, 0x05, 0x00, 0x03, 0x07, 0x01, 0x01
        /*0010*/ 	.byte	0x02, 0x03, 0x00, 0x00, 0x02, 0x06, 0x01, 0x00, 0x04, 0x0b, 0x08, 0x00, 0x09, 0x00, 0x00, 0x00
        /*0020*/ 	.byte	0x00, 0x00, 0x00, 0x00


//--------------------- .nv.info._Z26attention_decode_kernel_v2PK13__nv_bfloat16S1_S1_PS_iiiiif --------------------------
	.section	.nv.info._Z26attention_decode_kernel_v2PK13__nv_bfloat16S1_S1_PS_iiiiif,"",@"SHT_CUDA_INFO"
	.sectionflags	@""
	.align	4


	//----- nvinfo : EIATTR_CUDA_API_VERSION
	.align		4
        /*0000*/ 	.byte	0x04, 0x37
        /*0002*/ 	.short	(.L_17 - .L_16)
.L_16:
        /*0004*/ 	.word	0x00000082


	//----- nvinfo : EIATTR_KPARAM_INFO
	.align		4
.L_17:
        /*0008*/ 	.byte	0x04, 0x17
        /*000a*/ 	.short	(.L_19 - .L_18)
.L_18:
        /*000c*/ 	.word	0x00000000
        /*0010*/ 	.short	0x0009
        /*0012*/ 	.short	0x0034
        /*0014*/ 	.byte	0x00, 0xf0, 0x11, 0x00


	//----- nvinfo : EIATTR_KPARAM_INFO
	.align		4
.L_19:
        /*0018*/ 	.byte	0x04, 0x17
        /*001a*/ 	.short	(.L_21 - .L_20)
.L_20:
        /*001c*/ 	.word	0x00000000
        /*0020*/ 	.short	0x0008
        /*0022*/ 	.short	0x0030
        /*0024*/ 	.byte	0x00, 0xf0, 0x11, 0x00


	//----- nvinfo : EIATTR_KPARAM_INFO
	.align		4
.L_21:
        /*0028*/ 	.byte	0x04, 0x17
        /*002a*/ 	.short	(.L_23 - .L_22)
.L_22:
        /*002c*/ 	.word	0x00000000
        /*0030*/ 	.short	0x0007
        /*0032*/ 	.short	0x002c
        /*0034*/ 	.byte	0x00, 0xf0, 0x11, 0x00


	//----- nvinfo : EIATTR_KPARAM_INFO
	.align		4
.L_23:
        /*0038*/ 	.byte	0x04, 0x17
        /*003a*/ 	.short	(.L_25 - .L_24)
.L_24:
        /*003c*/ 	.word	0x00000000
        /*0040*/ 	.short	0x0006
        /*0042*/ 	.short	0x0028
        /*0044*/ 	.byte	0x00, 0xf0, 0x11, 0x00


	//----- nvinfo : EIATTR_KPARAM_INFO
	.align		4
.L_25:
        /*0048*/ 	.byte	0x04, 0x17
        /*004a*/ 	.short	(.L_27 - .L_26)
.L_26:
        /*004c*/ 	.word	0x00000000
        /*0050*/ 	.short	0x0005
        /*0052*/ 	.short	0x0024
        /*0054*/ 	.byte	0x00, 0xf0, 0x11, 0x00


	//----- nvinfo : EIATTR_KPARAM_INFO
	.align		4
.L_27:
        /*0058*/ 	.byte	0x04, 0x17
        /*005a*/ 	.short	(.L_29 - .L_28)
.L_28:
        /*005c*/ 	.word	0x00000000
        /*0060*/ 	.short	0x0004
        /*0062*/ 	.short	0x0020
        /*0064*/ 	.byte	0x00, 0xf0, 0x11, 0x00


	//----- nvinfo : EIATTR_KPARAM_INFO
	.align		4
.L_29:
        /*0068*/ 	.byte	0x04, 0x17
        /*006a*/ 	.short	(.L_31 - .L_30)
.L_30:
        /*006c*/ 	.word	0x00000000
        /*0070*/ 	.short	0x0003
        /*0072*/ 	.short	0x0018
        /*0074*/ 	.byte	0x00, 0xf5, 0x21, 0x00


	//----- nvinfo : EIATTR_KPARAM_INFO
	.align		4
.L_31:
        /*0078*/ 	.byte	0x04, 0x17
        /*007a*/ 	.short	(.L_33 - .L_32)
.L_32:
        /*007c*/ 	.word	0x00000000
        /*0080*/ 	.short	0x0002
        /*0082*/ 	.short	0x0010
        /*0084*/ 	.byte	0x00, 0xf5, 0x21, 0x00


	//----- nvinfo : EIATTR_KPARAM_INFO
	.align		4
.L_33:
        /*0088*/ 	.byte	0x04, 0x17
        /*008a*/ 	.short	(.L_35 - .L_34)
.L_34:
        /*008c*/ 	.word	0x00000000
        /*0090*/ 	.short	0x0001
        /*0092*/ 	.short	0x0008
        /*0094*/ 	.byte	0x00, 0xf5, 0x21, 0x00


	//----- nvinfo : EIATTR_KPARAM_INFO
	.align		4
.L_35:
        /*0098*/ 	.byte	0x04, 0x17
        /*009a*/ 	.short	(.L_37 - .L_36)
.L_36:
        /*009c*/ 	.word	0x00000000
        /*00a0*/ 	.short	0x0000
        /*00a2*/ 	.short	0x0000
        /*00a4*/ 	.byte	0x00, 0xf5, 0x21, 0x00


	//----- nvinfo : EIATTR_SPARSE_MMA_MASK
	.align		4
.L_37:
        /*00a8*/ 	.byte	0x03, 0x50
        /*00aa*/ 	.short	0x0000


	//----- nvinfo : EIATTR_MAXREG_COUNT
	.align		4
        /*00ac*/ 	.byte	0x03, 0x1b
        /*00ae*/ 	.short	0x00ff


	//----- nvinfo : EIATTR_NUM_BARRIERS
	.align		4
        /*00b0*/ 	.byte	0x02, 0x4c
        /*00b2*/ 	.byte	0x01
	.zero		1


	//----- nvinfo : EIATTR_MERCURY_ISA_VERSION
	.align		4
        /*00b4*/ 	.byte	0x03, 0x5f
        /*00b6*/ 	.short	0x0101


	//----- nvinfo : EIATTR_UNUSED_LOAD_BYTE_OFFSET
	.align		4
        /*00b8*/ 	.byte	0x04, 0x44
        /*00ba*/ 	.short	(.L_39 - .L_38)


	//   ....[0]....
.L_38:
        /*00bc*/ 	.word	0x000010c0
        /*00c0*/ 	.word	0x00000fff


	//----- nvinfo : EIATTR_COOP_GROUP_MASK_REGIDS
	.align		4
.L_39:
        /*00c4*/ 	.byte	0x04, 0x29
        /*00c6*/ 	.short	(.L_41 - .L_40)


	//   ....[0]....
.L_40:
        /*00c8*/ 	.word	0xffffffff


	//   ....[1]....
        /*00cc*/ 	.word	0xffffffff


	//   ....[2]....
        /*00d0*/ 	.word	0xffffffff


	//   ....[3]....
        /*00d4*/ 	.word	0xffffffff


	//   ....[4]....
        /*00d8*/ 	.word	0xffffffff


	//   ....[5]....
        /*00dc*/ 	.word	0xffffffff


	//   ....[6]....
        /*00e0*/ 	.word	0xffffffff


	//   ....[7]....
        /*00e4*/ 	.word	0xffffffff


	//   ....[8]....
        /*00e8*/ 	.word	0xffffffff


	//   ....[9]....
        /*00ec*/ 	.word	0xffffffff


	//   ....[10]....
        /*00f0*/ 	.word	0xffffffff


	//   ....[11]....
        /*00f4*/ 	.word	0xffffffff


	//   ....[12]....
        /*00f8*/ 	.word	0xffffffff


	//   ....[13]....
        /*00fc*/ 	.word	0xffffffff


	//   ....[14]....
        /*0100*/ 	.word	0xffffffff


	//   ....[15]....
        /*0104*/ 	.word	0xffffffff


	//   ....[16]....
        /*0108*/ 	.word	0xffffffff


	//   ....[17]....
        /*010c*/ 	.word	0xffffffff


	//   ....[18]....
        /*0110*/ 	.word	0xffffffff


	//   ....[19]....
        /*0114*/ 	.word	0xffffffff


	//   ....[20]....
        /*0118*/ 	.word	0xffffffff


	//   ....[21]....
        /*011c*/ 	.word	0xffffffff


	//   ....[22]....
        /*0120*/ 	.word	0x0500000d


	//   ....[23]....
        /*0124*/ 	.word	0x0500000d


	//   ....[24]....
        /*0128*/ 	.word	0x0500000d


	//   ....[25]....
        /*012c*/ 	.word	0x0500000d


	//   ....[26]....
        /*0130*/ 	.word	0x0500000d


	//   ....[27]....
        /*0134*/ 	.word	0x0500000d


	//   ....[28]....
        /*0138*/ 	.word	0x0500000d


	//   ....[29]....
        /*013c*/ 	.word	0x0500000d


	//   ....[30]....
        /*0140*/ 	.word	0x0500000d


	//   ....[31]....
        /*0144*/ 	.word	0x0500000d


	//----- nvinfo : EIATTR_COOP_GROUP_INSTR_OFFSETS
	.align		4
.L_41:
        /*0148*/ 	.byte	0x04, 0x28
        /*014a*/ 	.short	(.L_43 - .L_42)


	//   ....[0]....
.L_42:
        /*014c*/ 	.word	0x000012e0


	//   ....[1]....
        /*0150*/ 	.word	0x00001340


	//   ....[2]....
        /*0154*/ 	.word	0x00001370


	//   ....[3]....
        /*0158*/ 	.word	0x000013a0


	//   ....[4]....
        /*015c*/ 	.word	0x000013c0


	//   ....[5]....
        /*0160*/ 	.word	0x000013f0


	//   ....[6]....
        /*0164*/ 	.word	0x000014b0


	//   ....[7]....
        /*0168*/ 	.word	0x000014d0


	//   ....[8]....
        /*016c*/ 	.word	0x000014f0


	//   ....[9]....
        /*0170*/ 	.word	0x00001510


	//   ....[10]....
        /*0174*/ 	.word	0x00001530


	//   ....[11]....
        /*0178*/ 	.word	0x00001560


	//   ....[12]....
        /*017c*/ 	.word	0x00001750


	//   ....[13]....
        /*0180*/ 	.word	0x000017a0


	//   ....[14]....
        /*0184*/ 	.word	0x000017c0


	//   ....[15]....
        /*0188*/ 	.word	0x000017e0


	//   ....[16]....
        /*018c*/ 	.word	0x00001800


	//   ....[17]....
        /*0190*/ 	.word	0x000018a0


	//   ....[18]....
        /*0194*/ 	.word	0x000018c0


	//   ....[19]....
        /*0198*/ 	.word	0x000018e0


	//   ....[20]....
        /*019c*/ 	.word	0x00001900


	//   ....[21]....
        /*01a0*/ 	.word	0x00001920


	//   ....[22]....
        /*01a4*/ 	.word	0x00002960


	//   ....[23]....
        /*01a8*/ 	.word	0x000029d0


	//   ....[24]....
        /*01ac*/ 	.word	0x00002a40


	//   ....[25]....
        /*01b0*/ 	.word	0x00002ab0


	//   ....[26]....
        /*01b4*/ 	.word	0x00002b20


	//   ....[27]....
        /*01b8*/ 	.word	0x00002ba0


	//   ....[28]....
        /*01bc*/ 	.word	0x00002c10


	//   ....[29]....
        /*01c0*/ 	.word	0x00002c80


	//   ....[30]....
        /*01c4*/ 	.word	0x00002cf0


	//   ....[31]....
        /*01c8*/ 	.word	0x00002d60


	//----- nvinfo : EIATTR_VRC_CTA_INIT_COUNT
	.align		4
.L_43:
        /*01cc*/ 	.byte	0x02, 0x4a
	.zero		1
	.zero		1


	//----- nvinfo : EIATTR_EXIT_INSTR_OFFSETS
	.align		4
        /*01d0*/ 	.byte	0x04, 0x1c
        /*01d2*/ 	.short	(.L_45 - .L_44)


	//   ....[0]....
.L_44:
        /*01d4*/ 	.word	0x00001a70


	//   ....[1]....
        /*01d8*/ 	.word	0x00001b60


	//   ....[2]....
        /*01dc*/ 	.word	0x00002900


	//----- nvinfo : EIATTR_CRS_STACK_SIZE
	.align		4
.L_45:
        /*01e0*/ 	.byte	0x04, 0x1e
        /*01e2*/ 	.short	(.L_47 - .L_46)
.L_46:
        /*01e4*/ 	.word	0x00000000


	//----- nvinfo : EIATTR_CBANK_PARAM_SIZE
	.align		4
.L_47:
        /*01e8*/ 	.byte	0x03, 0x19
        /*01ea*/ 	.short	0x0038


	//----- nvinfo : EIATTR_PARAM_CBANK
	.align		4
        /*01ec*/ 	.byte	0x04, 0x0a
        /*01ee*/ 	.short	(.L_49 - .L_48)
	.align		4
.L_48:
        /*01f0*/ 	.word	index@(.nv.constant0._Z26attention_decode_kernel_v2PK13__nv_bfloat16S1_S1_PS_iiiiif)
        /*01f4*/ 	.short	0x0380
        /*01f6*/ 	.short	0x0038


	//----- nvinfo : EIATTR_SW_WAR
	.align		4
.L_49:
        /*01f8*/ 	.byte	0x04, 0x36
        /*01fa*/ 	.short	(.L_51 - .L_50)
.L_50:
        /*01fc*/ 	.word	0x00000008
.L_51:


//--------------------- .nv.info._Z23attention_decode_kernelPK13__nv_bfloat16S1_S1_PS_iiiiif --------------------------
	.section	.nv.info._Z23attention_decode_kernelPK13__nv_bfloat16S1_S1_PS_iiiiif,"",@"SHT_CUDA_INFO"
	.sectionflags	@""
	.align	4


	//----- nvinfo : EIATTR_CUDA_API_VERSION
	.align		4
        /*0000*/ 	.byte	0x04, 0x37
        /*0002*/ 	.short	(.L_53 - .L_52)
.L_52:
        /*0004*/ 	.word	0x00000082


	//----- nvinfo : EIATTR_KPARAM_INFO
	.align		4
.L_53:
        /*0008*/ 	.byte	0x04, 0x17
        /*000a*/ 	.short	(.L_55 - .L_54)
.L_54:
        /*000c*/ 	.word	0x00000000
        /*0010*/ 	.short	0x0009
        /*0012*/ 	.short	0x0034
        /*0014*/ 	.byte	0x00, 0xf0, 0x11, 0x00


	//----- nvinfo : EIATTR_KPARAM_INFO
	.align		4
.L_55:
        /*0018*/ 	.byte	0x04, 0x17
        /*001a*/ 	.short	(.L_57 - .L_56)
.L_56:
        /*001c*/ 	.word	0x00000000
        /*0020*/ 	.short	0x0008
        /*0022*/ 	.short	0x0030
        /*0024*/ 	.byte	0x00, 0xf0, 0x11, 0x00


	//----- nvinfo : EIATTR_KPARAM_INFO
	.align		4
.L_57:
        /*0028*/ 	.byte	0x04, 0x17
        /*002a*/ 	.short	(.L_59 - .L_58)
.L_58:
        /*002c*/ 	.word	0x00000000
        /*0030*/ 	.short	0x0007
        /*0032*/ 	.short	0x002c
        /*0034*/ 	.byte	0x00, 0xf0, 0x11, 0x00


	//----- nvinfo : EIATTR_KPARAM_INFO
	.align		4
.L_59:
        /*0038*/ 	.byte	0x04, 0x17
        /*003a*/ 	.short	(.L_61 - .L_60)
.L_60:
        /*003c*/ 	.word	0x00000000
        /*0040*/ 	.short	0x0006
        /*0042*/ 	.short	0x0028
        /*0044*/ 	.byte	0x00, 0xf0, 0x11, 0x00


	//----- nvinfo : EIATTR_KPARAM_INFO
	.align		4
.L_61:
        /*0048*/ 	.byte	0x04, 0x17
        /*004a*/ 	.short	(.L_63 - .L_62)
.L_62:
        /*004c*/ 	.word	0x00000000
        /*0050*/ 	.short	0x0005
        /*0052*/ 	.short	0x0024
        /*0054*/ 	.byte	0x00, 0xf0, 0x11, 0x00


	//----- nvinfo : EIATTR_KPARAM_INFO
	.align		4
.L_63:
        /*0058*/ 	.byte	0x04, 0x17
        /*005a*/ 	.short	(.L_65 - .L_64)
.L_64:
        /*005c*/ 	.word	0x00000000
        /*0060*/ 	.short	0x0004
        /*0062*/ 	.short	0x0020
        /*0064*/ 	.byte	0x00, 0xf0, 0x11, 0x00


	//----- nvinfo : EIATTR_KPARAM_INFO
	.align		4
.L_65:
        /*0068*/ 	.byte	0x04, 0x17
        /*006a*/ 	.short	(.L_67 - .L_66)
.L_66:
        /*006c*/ 	.word	0x00000000
        /*0070*/ 	.short	0x0003
        /*0072*/ 	.short	0x0018
        /*0074*/ 	.byte	0x00, 0xf5, 0x21, 0x00


	//----- nvinfo : EIATTR_KPARAM_INFO
	.align		4
.L_67:
        /*0078*/ 	.byte	0x04, 0x17
        /*007a*/ 	.short	(.L_69 - .L_68)
.L_68:
        /*007c*/ 	.word	0x00000000
        /*0080*/ 	.short	0x0002
        /*0082*/ 	.short	0x0010
        /*0084*/ 	.byte	0x00, 0xf5, 0x21, 0x00


	//----- nvinfo : EIATTR_KPARAM_INFO
	.align		4
.L_69:
        /*0088*/ 	.byte	0x04, 0x17
        /*008a*/ 	.short	(.L_71 - .L_70)
.L_70:
        /*008c*/ 	.word	0x00000000
        /*0090*/ 	.short	0x0001
        /*0092*/ 	.short	0x0008
        /*0094*/ 	.byte	0x00, 0xf5, 0x21, 0x00


	//----- nvinfo : EIATTR_KPARAM_INFO
	.align		4
.L_71:
        /*0098*/ 	.byte	0x04, 0x17
        /*009a*/ 	.short	(.L_73 - .L_72)
.L_72:
        /*009c*/ 	.word	0x00000000
        /*00a0*/ 	.short	0x0000
        /*00a2*/ 	.short	0x0000
        /*00a4*/ 	.byte	0x00, 0xf5, 0x21, 0x00


	//----- nvinfo : EIATTR_SPARSE_MMA_MASK
	.align		4
.L_73:
        /*00a8*/ 	.byte	0x03, 0x50
        /*00aa*/ 	.short	0x0000


	//----- nvinfo : EIATTR_MAXREG_COUNT
	.align		4
        /*00ac*/ 	.byte	0x03, 0x1b
        /*00ae*/ 	.short	0x00ff


	//----- nvinfo : EIATTR_NUM_BARRIERS
	.align		4
        /*00b0*/ 	.byte	0x02, 0x4c
        /*00b2*/ 	.byte	0x01
	.zero		1


	//----- nvinfo : EIATTR_MERCURY_ISA_VERSION
	.align		4
        /*00b4*/ 	.byte	0x03, 0x5f
        /*00b6*/ 	.short	0x0101


	//----- nvinfo : EIATTR_COOP_GROUP_MASK_REGIDS
	.align		4
        /*00b8*/ 	.byte	0x04, 0x29
        /*00ba*/ 	.short	(.L_75 - .L_74)


	//   ....[0]....
.L_74:
        /*00bc*/ 	.word	0xffffffff


	//   ....[1]....
        /*00c0*/ 	.word	0xffffffff


	//   ....[2]....
        /*00c4*/ 	.word	0xffffffff


	//   ....[3]....
        /*00c8*/ 	.word	0xffffffff


	//   ....[4]....
        /*00cc*/ 	.word	0xffffffff


	//   ....[5]....
        /*00d0*/ 	.word	0xffffffff


	//   ....[6]....
        /*00d4*/ 	.word	0xffffffff


	//   ....[7]....
        /*00d8*/ 	.word	0xffffffff


	//   ....[8]....
        /*00dc*/ 	.word	0xffffffff


	//   ....[9]....
        /*00e0*/ 	.word	0xffffffff


	//   ....[10]....
        /*00e4*/ 	.word	0xffffffff


	//   ....[11]....
        /*00e8*/ 	.word	0xffffffff


	//   ....[12]....
        /*00ec*/ 	.word	0xffffffff


	//   ....[13]....
        /*00f0*/ 	.word	0xffffffff


	//   ....[14]....
        /*00f4*/ 	.word	0xffffffff


	//   ....[15]....
        /*00f8*/ 	.word	0xffffffff


	//   ....[16]....
        /*00fc*/ 	.word	0xffffffff


	//   ....[17]....
        /*0100*/ 	.word	0xffffffff


	//   ....[18]....
        /*0104*/ 	.word	0xffffffff


	//   ....[19]....
        /*0108*/ 	.word	0xffffffff


	//   ....[20]....
        /*010c*/ 	.word	0xffffffff


	//   ....[21]....
        /*0110*/ 	.word	0xffffffff


	//   ....[22]....
        /*0114*/ 	.word	0x0500000e


	//   ....[23]....
        /*0118*/ 	.word	0x0500000e


	//   ....[24]....
        /*011c*/ 	.word	0x0500000e


	//   ....[25]....
        /*0120*/ 	.word	0x0500000e


	//   ....[26]....
        /*0124*/ 	.word	0x0500000e


	//   ....[27]....
        /*0128*/ 	.word	0x0500000e


	//   ....[28]....
        /*012c*/ 	.word	0x0500000e


	//   ....[29]....
        /*0130*/ 	.word	0x0500000e


	//   ....[30]....
        /*0134*/ 	.word	0x0500000e


	//   ....[31]....
        /*0138*/ 	.word	0x0500000e


	//----- nvinfo : EIATTR_COOP_GROUP_INSTR_OFFSETS
	.align		4
.L_75:
        /*013c*/ 	.byte	0x04, 0x28
        /*013e*/ 	.short	(.L_77 - .L_76)


	//   ....[0]....
.L_76:
        /*0140*/ 	.word	0x00001700


	//   ....[1]....
        /*0144*/ 	.word	0x00001770


	//   ....[2]....
        /*0148*/ 	.word	0x000017a0


	//   ....[3]....
        /*014c*/ 	.word	0x000017c0


	//   ....[4]....
        /*0150*/ 	.word	0x000017f0


	//   ....[5]....
        /*0154*/ 	.word	0x00001810


	//   ....[6]....
        /*0158*/ 	.word	0x000018c0


	//   ....[7]....
        /*015c*/ 	.word	0x000018e0


	//   ....[8]....
        /*0160*/ 	.word	0x00001900


	//   ....[9]....
        /*0164*/ 	.word	0x00001920


	//   ....[10]....
        /*0168*/ 	.word	0x00001940


	//   ....[11]....
        /*016c*/ 	.word	0x00001970


	//   ....[12]....
        /*0170*/ 	.word	0x00001b60


	//   ....[13]....
        /*0174*/ 	.word	0x00001ba0


	//   ....[14]....
        /*0178*/ 	.word	0x00001bc0


	//   ....[15]....
        /*017c*/ 	.word	0x00001be0


	//   ....[16]....
        /*0180*/ 	.word	0x00001c00


	//   ....[17]....
        /*0184*/ 	.word	0x00001ca0


	//   ....[18]....
        /*0188*/ 	.word	0x00001cc0


	//   ....[19]....
        /*018c*/ 	.word	0x00001ce0


	//   ....[20]....
        /*0190*/ 	.word	0x00001d00


	//   ....[21]....
        /*0194*/ 	.word	0x00001d20


	//   ....[22]....
        /*0198*/ 	.word	0x00002ea0


	//   ....[23]....
        /*019c*/ 	.word	0x00002f10


	//   ....[24]....
        /*01a0*/ 	.word	0x00002f80


	//   ....[25]....
        /*01a4*/ 	.word	0x00002ff0


	//   ....[26]....
        /*01a8*/ 	.word	0x00003060


	//   ....[27]....
        /*01ac*/ 	.word	0x000030e0


	//   ....[28]....
        /*01b0*/ 	.word	0x00003150


	//   ....[29]....
        /*01b4*/ 	.word	0x000031c0


	//   ....[30]....
        /*01b8*/ 	.word	0x00003230


	//   ....[31]....
        /*01bc*/ 	.word	0x000032a0


	//----- nvinfo : EIATTR_VRC_CTA_INIT_COUNT
	.align		4
.L_77:
        /*01c0*/ 	.byte	0x02, 0x4a
	.zero		1
	.zero		1


	//----- nvinfo : EIATTR_EXIT_INSTR_OFFSETS
	.align		4
        /*01c4*/ 	.byte	0x04, 0x1c
        /*01c6*/ 	.short	(.L_79 - .L_78)


	//   ....[0]....
.L_78:
        /*01c8*/ 	.word	0x00002a70


	//   ....[1]....
        /*01cc*/ 	.word	0x00002b40


	//   ....[2]....
        /*01d0*/ 	.word	0x00002bb0


	//   ....[3]....
        /*01d4*/ 	.word	0x00002c20


	//   ....[4]....
        /*01d8*/ 	.word	0x00002c90


	//   ....[5]....
        /*01dc*/ 	.word	0x00002d00


	//   ....[6]....
        /*01e0*/ 	.word	0x00002d70


	//   ....[7]....
        /*01e4*/ 	.word	0x00002de0


	//   ....[8]....
        /*01e8*/ 	.word	0x00002e10


	//   ....[9]....
        /*01ec*/ 	.word	0x00002e40


	//----- nvinfo : EIATTR_CRS_STACK_SIZE
	.align		4
.L_79:
        /*01f0*/ 	.byte	0x04, 0x1e
        /*01f2*/ 	.short	(.L_81 - .L_80)
.L_80:
        /*01f4*/ 	.word	0x00000000


	//----- nvinfo : EIATTR_CBANK_PARAM_SIZE
	.align		4
.L_81:
        /*01f8*/ 	.byte	0x03, 0x19
        /*01fa*/ 	.short	0x0038


	//----- nvinfo : EIATTR_PARAM_CBANK
	.align		4
        /*01fc*/ 	.byte	0x04, 0x0a
        /*01fe*/ 	.short	(.L_83 - .L_82)
	.align		4
.L_82:
        /*0200*/ 	.word	index@(.nv.constant0._Z23attention_decode_kernelPK13__nv_bfloat16S1_S1_PS_iiiiif)
        /*0204*/ 	.short	0x0380
        /*0206*/ 	.short	0x0038


	//----- nvinfo : EIATTR_SW_WAR
	.align		4
.L_83:
        /*0208*/ 	.byte	0x04, 0x36
        /*020a*/ 	.short	(.L_85 - .L_84)
.L_84:
        /*020c*/ 	.word	0x00000008
.L_85:


//--------------------- .nv.callgraph             --------------------------
	.section	.nv.callgraph,"",@"SHT_CUDA_CALLGRAPH"
	.align	4
	.sectionentsize	8
	.align		4
        /*0000*/ 	.word	0x00000000
	.align		4
        /*0004*/ 	.word	0xffffffff
	.align		4
        /*0008*/ 	.word	0x00000000
	.align		4
        /*000c*/ 	.word	0xfffffffe
	.align		4
        /*0010*/ 	.word	0x00000000
	.align		4
        /*0014*/ 	.word	0xfffffffd
	.align		4
        /*0018*/ 	.word	0x00000000
	.align		4
        /*001c*/ 	.word	0xfffffffc


//--------------------- .text._Z26attention_decode_kernel_v2PK13__nv_bfloat16S1_S1_PS_iiiiif --------------------------
	.section	.text._Z26attention_decode_kernel_v2PK13__nv_bfloat16S1_S1_PS_iiiiif,"ax",@progbits
	.align	128
        .global         _Z26attention_decode_kernel_v2PK13__nv_bfloat16S1_S1_PS_iiiiif
        .type           _Z26attention_decode_kernel_v2PK13__nv_bfloat16S1_S1_PS_iiiiif,@function
        .size           _Z26attention_decode_kernel_v2PK13__nv_bfloat16S1_S1_PS_iiiiif,(.L_x_114 - _Z26attention_decode_kernel_v2PK13__nv_bfloat16S1_S1_PS_iiiiif)
        .other          _Z26attention_decode_kernel_v2PK13__nv_bfloat16S1_S1_PS_iiiiif,@"STO_CUDA_ENTRY STV_DEFAULT"
_Z26attention_decode_kernel_v2PK13__nv_bfloat16S1_S1_PS_iiiiif:
.text._Z26attention_decode_kernel_v2PK13__nv_bfloat16S1_S1_PS_iiiiif:
[----:B------:R-:W-:Y:S08]  /*0000*/  LDC R1, c[0x0][0x37c] ;  /* 0x0000df00ff017b82 */ /* 0x000ff00000000800 */
[----:B------:R-:W0:Y:S01]  /*0010*/  LDC R2, c[0x0][0x3a8] ;  /* 0x0000ea00ff027b82 */ /* 0x000e220000000800 */
[----:B------:R-:W1:Y:S01]  /*0020*/  S2R R19, SR_TID.X ;  /* 0x0000000000137919 */ /* 0x000e620000002100 */
[----:B------:R-:W2:Y:S01]  /*0030*/  LDCU UR6, c[0x0][0x3ac] ;  /* 0x00007580ff0677ac */ /* 0x000ea20008000800 */
[----:B------:R-:W-:Y:S01]  /*0040*/  BSSY.RECONVERGENT B0, `(.L_x_0) ;  /* 0x0000050000007945 */ /* 0x000fe20003800200 */
[----:B------:R-:W3:Y:S04]  /*0050*/  LDCU UR5, c[0x0][0x3b0] ;  /* 0x00007600ff0577ac */ /* 0x000ee80008000800 */
[----:B------:R-:W4:Y:S01]  /*0060*/  LDC R3, c[0x0][0x3a4] ;  /* 0x0000e900ff037b82 */ /* 0x000f220000000800 */
[----:B------:R-:W0:Y:S07]  /*0070*/  LDCU.64 UR8, c[0x0][0x358] ;  /* 0x00006b00ff0877ac */ /* 0x000e2e0008000a00 */
[----:B------:R-:W5:Y:S01]  /*0080*/  S2UR UR4, SR_CTAID.Y ;  /* 0x00000000000479c3 */ /* 0x000f620000002600 */
[----:B0-----:R-:W-:-:S04]  /*0090*/  IABS R7, R2 ;  /* 0x0000000200077213 */ /* 0x001fc80000000000 */
[----:B------:R-:W0:Y:S08]  /*00a0*/  I2F.RP R0, R7 ;  /* 0x0000000700007306 */ /* 0x000e300000209400 */
[----:B0-----:R-:W0:Y:S02]  /*00b0*/  MUFU.RCP R0, R0 ;  /* 0x0000000000007308 */ /* 0x001e240000001000 */
[----:B0-----:R-:W-:-:S06]  /*00c0*/  VIADD R4, R0, 0xffffffe ;  /* 0x0ffffffe00047836 */ /* 0x001fcc0000000000 */
[----:B------:R0:W2:Y:S02]  /*00d0*/  F2I.FTZ.U32.TRUNC.NTZ R5, R4 ;  /* 0x0000000400057305 */ /* 0x0000a4000021f000 */
[----:B0-----:R-:W-:Y:S02]  /*00e0*/  IMAD.MOV.U32 R4, RZ, RZ, RZ ;  /* 0x000000ffff047224 */ /* 0x001fe400078e00ff */
[----:B--2---:R-:W-:-:S04]  /*00f0*/  IMAD.MOV R6, RZ, RZ, -R5 ;  /* 0x000000ffff067224 */ /* 0x004fc800078e0a05 */
[----:B------:R-:W-:Y:S01]  /*0100*/  IMAD R9, R6, R7, RZ ;  /* 0x0000000706097224 */ /* 0x000fe200078e02ff */
[----:B----4-:R-:W-:-:S03]  /*0110*/  IABS R6, R3 ;  /* 0x0000000300067213 */ /* 0x010fc60000000000 */
[----:B------:R-:W-:-:S06]  /*0120*/  IMAD.HI.U32 R5, R5, R9, R4 ;  /* 0x0000000905057227 */ /* 0x000fcc00078e0004 */
[----:B------:R-:W-:-:S05]  /*0130*/  IMAD.HI.U32 R5, R5, R6, RZ ;  /* 0x0000000605057227 */ /* 0x000fca00078e00ff */
[----:B------:R-:W-:-:S05]  /*0140*/  IADD3 R0, PT, PT, -R5, RZ, RZ ;  /* 0x000000ff05007210 */ /* 0x000fca0007ffe1ff */
[C---:B------:R-:W-:Y:S02]  /*0150*/  IMAD R0, R7.reuse, R0, R6 ;  /* 0x0000000007007224 */ /* 0x040fe400078e0206 */
[----:B------:R-:W0:Y:S03]  /*0160*/  S2R R6, SR_CTAID.X ;  /* 0x0000000000067919 */ /* 0x000e260000002500 */
[----:B------:R-:W-:-:S13]  /*0170*/  ISETP.GT.U32.AND P1, PT, R7, R0, PT ;  /* 0x000000000700720c */ /* 0x000fda0003f24070 */
[----:B------:R-:W-:Y:S02]  /*0180*/  @!P1 IMAD.IADD R0, R0, 0x1, -R7 ;  /* 0x0000000100009824 */ /* 0x000fe400078e0a07 */
[----:B------:R-:W-:Y:S01]  /*0190*/  @!P1 VIADD R5, R5, 0x1 ;  /* 0x0000000105059836 */ /* 0x000fe20000000000 */
[----:B------:R-:W-:Y:S02]  /*01a0*/  ISETP.NE.AND P1, PT, R2, RZ, PT ;  /* 0x000000ff0200720c */ /* 0x000fe40003f25270 */
[----:B------:R-:W-:Y:S02]  /*01b0*/  ISETP.GE.U32.AND P0, PT, R0, R7, PT ;  /* 0x000000070000720c */ /* 0x000fe40003f06070 */
[----:B------:R-:W-:-:S04]  /*01c0*/  LOP3.LUT R0, R3, R2, RZ, 0x3c, !PT ;  /* 0x0000000203007212 */ /* 0x000fc800078e3cff */
[----:B------:R-:W-:Y:S02]  /*01d0*/  ISETP.GE.AND P2, PT, R0, RZ, PT ;  /* 0x000000ff0000720c */ /* 0x000fe40003f46270 */
[----:B0-----:R-:W-:Y:S01]  /*01e0*/  IABS R10, R6 ;  /* 0x00000006000a7213 */ /* 0x001fe20000000000 */
[----:B-----5:R-:W-:-:S04]  /*01f0*/  IMAD R3, R3, UR4, R6 ;  /* 0x0000000403037c24 */ /* 0x020fc8000f8e0206 */
[----:B------:R-:W-:-:S05]  /*0200*/  @P0 VIADD R5, R5, 0x1 ;  /* 0x0000000105050836 */ /* 0x000fca0000000000 */
[----:B------:R-:W-:-:S05]  /*0210*/  MOV R11, R5 ;  /* 0x00000005000b7202 */ /* 0x000fca0000000f00 */
[----:B------:R-:W-:Y:S01]  /*0220*/  @!P2 IMAD.MOV R11, RZ, RZ, -R11 ;  /* 0x000000ffff0ba224 */ /* 0x000fe200078e0a0b */
[----:B------:R-:W-:-:S04]  /*0230*/  @!P1 LOP3.LUT R11, RZ, R2, RZ, 0x33, !PT ;  /* 0x00000002ff0b9212 */ /* 0x000fc800078e33ff */
[-C--:B------:R-:W-:Y:S02]  /*0240*/  IABS R7, R11.reuse ;  /* 0x0000000b00077213 */ /* 0x080fe40000000000 */
[----:B------:R-:W-:Y:S02]  /*0250*/  IABS R12, R11 ;  /* 0x0000000b000c7213 */ /* 0x000fe40000000000 */
[----:B------:R-:W0:Y:S08]  /*0260*/  I2F.RP R0, R7 ;  /* 0x0000000700007306 */ /* 0x000e300000209400 */
[----:B0-----:R-:W0:Y:S02]  /*0270*/  MUFU.RCP R0, R0 ;  /* 0x0000000000007308 */ /* 0x001e240000001000 */
[----:B0-----:R-:W-:-:S02]  /*0280*/  VIADD R4, R0, 0xffffffe ;  /* 0x0ffffffe00047836 */ /* 0x001fc40000000000 */
[----:B------:R-:W-:-:S04]  /*0290*/  IMAD.MOV R0, RZ, RZ, -R12 ;  /* 0x000000ffff007224 */ /* 0x000fc800078e0a0c */
[----:B------:R0:W2:Y:S02]  /*02a0*/  F2I.FTZ.U32.TRUNC.NTZ R5, R4 ;  /* 0x0000000400057305 */ /* 0x0000a4000021f000 */
[----:B0-----:R-:W-:Y:S02]  /*02b0*/  IMAD.MOV.U32 R4, RZ, RZ, RZ ;  /* 0x000000ffff047224 */ /* 0x001fe400078e00ff */
[----:B--2---:R-:W-:-:S04]  /*02c0*/  IMAD.MOV R8, RZ, RZ, -R5 ;  /* 0x000000ffff087224 */ /* 0x004fc800078e0a05 */
[----:B------:R-:W-:Y:S01]  /*02d0*/  IMAD R9, R8, R7, RZ ;  /* 0x0000000708097224 */ /* 0x000fe200078e02ff */
[----:B------:R-:W-:-:S03]  /*02e0*/  MOV R8, R10 ;  /* 0x0000000a00087202 */ /* 0x000fc60000000f00 */
[----:B------:R-:W-:-:S06]  /*02f0*/  IMAD.HI.U32 R5, R5, R9, R4 ;  /* 0x0000000905057227 */ /* 0x000fcc00078e0004 */
[----:B------:R-:W-:-:S04]  /*0300*/  IMAD.HI.U32 R5, R5, R8, RZ ;  /* 0x0000000805057227 */ /* 0x000fc800078e00ff */
[----:B------:R-:W-:-:S05]  /*0310*/  IMAD R0, R5, R0, R8 ;  /* 0x0000000005007224 */ /* 0x000fca00078e0208 */
[----:B------:R-:W-:-:S13]  /*0320*/  ISETP.GT.U32.AND P1, PT, R7, R0, PT ;  /* 0x000000000700720c */ /* 0x000fda0003f24070 */
[----:B------:R-:W-:Y:S01]  /*0330*/  @!P1 IMAD.IADD R0, R0, 0x1, -R7 ;  /* 0x0000000100009824 */ /* 0x000fe200078e0a07 */
[----:B------:R-:W-:Y:S02]  /*0340*/  @!P1 IADD3 R5, PT, PT, R5, 0x1, RZ ;  /* 0x0000000105059810 */ /* 0x000fe40007ffe0ff */
[----:B------:R-:W-:Y:S02]  /*0350*/  ISETP.NE.AND P1, PT, R11, RZ, PT ;  /* 0x000000ff0b00720c */ /* 0x000fe40003f25270 */
[----:B------:R-:W-:Y:S02]  /*0360*/  ISETP.GE.U32.AND P0, PT, R0, R7, PT ;  /* 0x000000070000720c */ /* 0x000fe40003f06070 */
[----:B------:R-:W-:-:S04]  /*0370*/  LOP3.LUT R0, R6, R11, RZ, 0x3c, !PT ;  /* 0x0000000b06007212 */ /* 0x000fc800078e3cff */
[----:B------:R-:W-:Y:S01]  /*0380*/  ISETP.GE.AND P2, PT, R0, RZ, PT ;  /* 0x000000ff0000720c */ /* 0x000fe20003f46270 */
[----:B------:R-:W-:Y:S01]  /*0390*/  IMAD.U32 R0, RZ, RZ, UR6 ;  /* 0x00000006ff007e24 */ /* 0x000fe2000f8e00ff */
[----:B------:R-:W0:Y:S03]  /*03a0*/  LDCU.64 UR6, c[0x0][0x380] ;  /* 0x00007000ff0677ac */ /* 0x000e260008000a00 */
[-C--:B------:R-:W-:Y:S02]  /*03b0*/  IMAD R20, R3, R0.reuse, RZ ;  /* 0x0000000003147224 */ /* 0x080fe400078e02ff */
[----:B------:R-:W-:Y:S01]  /*03c0*/  @P0 VIADD R5, R5, 0x1 ;  /* 0x0000000105050836 */ /* 0x000fe20000000000 */
[----:B-1----:R-:W-:Y:S01]  /*03d0*/  ISETP.GE.AND P0, PT, R19, R0, PT ;  /* 0x000000001300720c */ /* 0x002fe20003f06270 */
[----:B---3--:R-:W-:Y:S01]  /*03e0*/  IMAD R4, R0, UR5, RZ ;  /* 0x0000000500047c24 */ /* 0x008fe2000f8e02ff */
[----:B------:R-:W-:-:S03]  /*03f0*/  SHF.R.S32.HI R12, RZ, 0x1f, R20 ;  /* 0x0000001fff0c7819 */ /* 0x000fc60000011414 */
[----:B------:R-:W-:Y:S01]  /*0400*/  @!P2 IMAD.MOV R5, RZ, RZ, -R5 ;  /* 0x000000ffff05a224 */ /* 0x000fe200078e0a05 */
[----:B------:R-:W-:-:S05]  /*0410*/  @!P1 LOP3.LUT R5, RZ, R11, RZ, 0x33, !PT ;  /* 0x0000000bff059212 */ /* 0x000fca00078e33ff */
[----:B------:R-:W-:Y:S02]  /*0420*/  IMAD R5, R2, UR4, R5 ;  /* 0x0000000402057c24 */ /* 0x000fe4000f8e0205 */
[----:B0-----:R-:W-:Y:S05]  /*0430*/  @P0 BRA `(.L_x_1) ;  /* 0x0000000000400947 */ /* 0x001fea0003800000 */
[----:B------:R-:W0:Y:S01]  /*0440*/  S2R R3, SR_CgaCtaId ;  /* 0x0000000000037919 */ /* 0x000e220000008800 */
[----:B------:R-:W1:Y:S01]  /*0450*/  LDC R10, c[0x0][0x360] ;  /* 0x0000d800ff0a7b82 */ /* 0x000e620000000800 */
[----:B------:R-:W-:Y:S02]  /*0460*/  MOV R2, 0x400 ;  /* 0x0000040000027802 */ /* 0x000fe40000000f00 */
[----:B------:R-:W-:Y:S02]  /*0470*/  MOV R7, R19 ;  /* 0x0000001300077202 */ /* 0x000fe40000000f00 */
[----:B0-----:R-:W-:-:S07]  /*0480*/  LEA R8, R3, R2, 0x18 ;  /* 0x0000000203087211 */ /* 0x001fce00078ec0ff */
.L_x_2:
[----:B------:R-:W-:-:S04]  /*0490*/  IADD3 R3, P0, PT, R20, R7, RZ ;  /* 0x0000000714037210 */ /* 0x000fc80007f1e0ff */
[----:B0-----:R-:W-:Y:S02]  /*04a0*/  LEA.HI.X.SX32 R6, R7, R12, 0x1, P0 ;  /* 0x0000000c07067211 */ /* 0x001fe400000f0eff */
[----:B------:R-:W-:-:S04]  /*04b0*/  LEA R2, P0, R3, UR6, 0x1 ;  /* 0x0000000603027c11 */ /* 0x000fc8000f8008ff */
[----:B------:R-:W-:-:S05]  /*04c0*/  LEA.HI.X R3, R3, UR7, R6, 0x1, P0 ;  /* 0x0000000703037c11 */ /* 0x000fca00080f0c06 */
[----:B------:R-:W2:Y:S01]  /*04d0*/  LDG.E.U16.CONSTANT R2, desc[UR8][R2.64] ;  /* 0x0000000802027981 */ /* 0x000ea2000c1e9500 */
[----:B------:R-:W-:Y:S02]  /*04e0*/  IMAD R9, R7, 0x4, R8 ;  /* 0x0000000407097824 */ /* 0x000fe400078e0208 */
[----:B-1----:R-:W-:-:S05]  /*04f0*/  IMAD.IADD R7, R10, 0x1, R7 ;  /* 0x000000010a077824 */ /* 0x002fca00078e0207 */
[----:B------:R-:W-:Y:S01]  /*0500*/  ISETP.GE.AND P0, PT, R7, R0, PT ;  /* 0x000000000700720c */ /* 0x000fe20003f06270 */
[----:B--2---:R-:W-:-:S05]  /*0510*/  IMAD.U32 R6, R2, 0x10000, RZ ;  /* 0x0001000002067824 */ /* 0x004fca00078e00ff */
[----:B------:R0:W-:Y:S07]  /*0520*/  STS [R9], R6 ;  /* 0x0000000609007388 */ /* 0x0001ee0000000800 */
[----:B------:R-:W-:Y:S05]  /*0530*/  @!P0 BRA `(.L_x_2) ;  /* 0xfffffffc00d48947 */ /* 0x000fea000383ffff */
.L_x_1:
[----:B------:R-:W-:Y:S05]  /*0540*/  BSYNC.RECONVERGENT B0 ;  /* 0x0000000000007941 */ /* 0x000fea0003800200 */
.L_x_0:
[----:B------:R-:W1:Y:S01]  /*0550*/  LDCU UR4, c[0x0][0x3a0] ;  /* 0x00007400ff0477ac */ /* 0x000e620008000800 */
[----:B------:R-:W2:Y:S01]  /*0560*/  S2UR UR5, SR_CgaCtaId ;  /* 0x00000000000579c3 */ /* 0x000ea20000008800 */
[----:B------:R-:W-:Y:S01]  /*0570*/  BSSY.RECONVERGENT B0, `(.L_x_3) ;  /* 0x00000d6000007945 */ /* 0x000fe20003800200 */
[----:B------:R-:W-:Y:S01]  /*0580*/  IMAD R2, R5, R4, RZ ;  /* 0x0000000405027224 */ /* 0x000fe200078e02ff */
[----:B------:R-:W3:Y:S01]  /*0590*/  LDCU.64 UR6, c[0x0][0x388] ;  /* 0x00007100ff0677ac */ /* 0x000ee20008000a00 */
[----:B------:R-:W-:Y:S01]  /*05a0*/  IMAD.MOV.U32 R17, RZ, RZ, -0x800000 ;  /* 0xff800000ff117424 */ /* 0x000fe200078e00ff */
[----:B-1----:R-:W-:Y:S01]  /*05b0*/  MOV R8, UR4 ;  /* 0x0000000400087c02 */ /* 0x002fe20008000f00 */
[----:B------:R-:W-:Y:S02]  /*05c0*/  UMOV UR4, 0x400 ;  /* 0x0000040000047882 */ /* 0x000fe40000000000 */
[----:B------:R-:W-:Y:S01]  /*05d0*/  BAR.SYNC.DEFER_BLOCKING 0x0 ;  /* 0x0000000000007b1d */ /* 0x000fe20000010000 */
[----:B------:R-:W-:Y:S01]  /*05e0*/  ISETP.GE.AND P0, PT, R19, R8, PT ;  /* 0x000000081300720c */ /* 0x000fe20003f06270 */
[----:B--2---:R-:W-:-:S06]  /*05f0*/  ULEA UR4, UR5, UR4, 0x18 ;  /* 0x0000000405047291 */ /* 0x004fcc000f8ec0ff */
[----:B------:R-:W-:-:S06]  /*0600*/  LEA R18, R0, UR4, 0x2 ;  /* 0x0000000400127c11 */ /* 0x000fcc000f8e10ff */
[----:B---3--:R-:W-:Y:S05]  /*0610*/  @P0 BRA `(.L_x_4) ;  /* 0x0000000c002c0947 */ /* 0x008fea0003800000 */
[----:B------:R-:W1:Y:S01]  /*0620*/  LDC R3, c[0x0][0x360] ;  /* 0x0000d800ff037b82 */ /* 0x000e620000000800 */
[----:B------:R-:W-:-:S13]  /*0630*/  ISETP.GE.AND P0, PT, R0, 0x1, PT ;  /* 0x000000010000780c */ /* 0x000fda0003f06270 */
[----:B------:R-:W-:Y:S05]  /*0640*/  @!P0 BRA `(.L_x_5) ;  /* 0x0000000800f88947 */ /* 0x000fea0003800000 */
[C---:B------:R-:W-:Y:S01]  /*0650*/  LOP3.LUT R16, R0.reuse, 0xf, RZ, 0xc0, !PT ;  /* 0x0000000f00107812 */ /* 0x040fe200078ec0ff */
[C---:B------:R-:W-:Y:S01]  /*0660*/  VIADD R4, R0.reuse, 0xffffffff ;  /* 0xffffffff00047836 */ /* 0x040fe20000000000 */
[----:B------:R-:W-:Y:S01]  /*0670*/  LOP3.LUT R7, R0, 0x7, RZ, 0xc0, !PT ;  /* 0x0000000700077812 */ /* 0x000fe200078ec0ff */
[----:B------:R-:W-:Y:S01]  /*0680*/  BSSY.RECONVERGENT B1, `(.L_x_6) ;  /* 0x00000b9000017945 */ /* 0x000fe20003800200 */
[----:B------:R-:W-:Y:S02]  /*0690*/  IMAD.MOV.U32 R17, RZ, RZ, -0x800000 ;  /* 0xff800000ff117424 */ /* 0x000fe400078e00ff */
[----:B------:R-:W-:Y:S01]  /*06a0*/  VIADD R5, R16, 0xffffffff ;  /* 0xffffffff10057836 */ /* 0x000fe20000000000 */
[----:B0-----:R-:W-:Y:S02]  /*06b0*/  IADD3 R6, PT, PT, R7, -0x1, RZ ;  /* 0xffffffff07067810 */ /* 0x001fe40007ffe0ff */
[----:B------:R-:W-:Y:S02]  /*06c0*/  ISETP.GE.U32.AND P0, PT, R4, 0xf, PT ;  /* 0x0000000f0400780c */ /* 0x000fe40003f06070 */
[----:B------:R-:W-:Y:S01]  /*06d0*/  ISETP.GE.U32.AND P1, PT, R5, 0x7, PT ;  /* 0x000000070500780c */ /* 0x000fe20003f26070 */
[----:B------:R-:W-:Y:S01]  /*06e0*/  IMAD.MOV.U32 R5, RZ, RZ, R19 ;  /* 0x000000ffff057224 */ /* 0x000fe200078e0013 */
[----:B------:R-:W-:-:S02]  /*06f0*/  ISETP.GE.U32.AND P2, PT, R6, 0x3, PT ;  /* 0x000000030600780c */ /* 0x000fc40003f46070 */
[C---:B------:R-:W-:Y:S02]  /*0700*/  LOP3.LUT R6, R0.reuse, 0x7ffffff0, RZ, 0xc0, !PT ;  /* 0x7ffffff000067812 */ /* 0x040fe400078ec0ff */
[----:B------:R-:W-:-:S09]  /*0710*/  LOP3.LUT R4, R0, 0x3, RZ, 0xc0, !PT ;  /* 0x0000000300047812 */ /* 0x000fd200078ec0ff */
.L_x_12:
[----:B------:R-:W0:Y:S01]  /*0720*/  LDCU UR4, c[0x0][0x3ac] ;  /* 0x00007580ff0477ac */ /* 0x000e220008000800 */
[----:B------:R-:W-:Y:S01]  /*0730*/  SHF.R.S32.HI R8, RZ, 0x1f, R2 ;  /* 0x0000001fff087819 */ /* 0x000fe20000011402 */
[----:B------:R-:W-:Y:S02]  /*0740*/  HFMA2 R15, -RZ, RZ, 0, 0 ;  /* 0x00000000ff0f7431 */ /* 0x000fe400000001ff */
[----:B------:R-:W-:Y:S02]  /*0750*/  IMAD.MOV.U32 R23, RZ, RZ, RZ ;  /* 0x000000ffff177224 */ /* 0x000fe400078e00ff */
[----:B0-----:R-:W-:-:S04]  /*0760*/  IMAD.U32 R0, RZ, RZ, UR4 ;  /* 0x00000004ff007e24 */ /* 0x001fc8000f8e00ff */
[----:B------:R-:W-:-:S05]  /*0770*/  IMAD R21, R5, R0, RZ ;  /* 0x0000000005157224 */ /* 0x000fca00078e02ff */
[----:B------:R-:W-:-:S04]  /*0780*/  IADD3 R22, P3, PT, R2, R21, RZ ;  /* 0x0000001502167210 */ /* 0x000fc80007f7e0ff */
[----:B------:R-:W-:Y:S01]  /*0790*/  LEA.HI.X.SX32 R21, R21, R8, 0x1, P3 ;  /* 0x0000000815157211 */ /* 0x000fe200018f0eff */
[----:B------:R-:W-:Y:S08]  /*07a0*/  @!P0 BRA `(.L_x_7) ;  /* 0x00000004000c8947 */ /* 0x000ff00003800000 */
[----:B------:R-:W0:Y:S01]  /*07b0*/  S2R R9, SR_CgaCtaId ;  /* 0x0000000000097919 */ /* 0x000e220000008800 */
[----:B------:R-:W-:Y:S01]  /*07c0*/  MOV R12, 0x400 ;  /* 0x00000400000c7802 */ /* 0x000fe20000000f00 */
[----:B------:R-:W-:Y:S02]  /*07d0*/  IMAD.MOV.U32 R15, RZ, RZ, RZ ;  /* 0x000000ffff0f7224 */ /* 0x000fe400078e00ff */
[----:B------:R-:W-:Y:S01]  /*07e0*/  IMAD.MOV.U32 R13, RZ, RZ, RZ ;  /* 0x000000ffff0d7224 */ /* 0x000fe200078e00ff */
[----:B0-----:R-:W-:-:S07]  /*07f0*/  LEA R12, R9, R12, 0x18 ;  /* 0x0000000c090c7211 */ /* 0x001fce00078ec0ff */
.L_x_8:
[----:B------:R-:W-:-:S04]  /*0800*/  IADD3 R8, P3, PT, R13, R22, RZ ;  /* 0x000000160d087210 */ /* 0x000fc80007f7e0ff */
[----:B------:R-:W-:Y:S02]  /*0810*/  IADD3.X R9, PT, PT, RZ, R21, RZ, P3, !PT ;  /* 0x00000015ff097210 */ /* 0x000fe40001ffe4ff */
[----:B------:R-:W-:-:S04]  /*0820*/  LEA R24, P3, R8, UR6, 0x1 ;  /* 0x0000000608187c11 */ /* 0x000fc8000f8608ff */
[----:B------:R-:W-:-:S05]  /*0830*/  LEA.HI.X R25, R8, UR7, R9, 0x1, P3 ;  /* 0x0000000708197c11 */ /* 0x000fca00098f0c09 */
[----:B------:R-:W2:Y:S04]  /*0840*/  LDG.E.U16.CONSTANT R23, desc[UR8][R24.64] ;  /* 0x0000000818177981 */ /* 0x000ea8000c1e9500 */
[----:B------:R-:W3:Y:S01]  /*0850*/  LDG.E.U16.CONSTANT R14, desc[UR8][R24.64+0x2] ;  /* 0x00000208180e7981 */ /* 0x000ee2000c1e9500 */
[----:B------:R-:W-:-:S03]  /*0860*/  IMAD R9, R13, 0x4, R12 ;  /* 0x000000040d097824 */ /* 0x000fc600078e020c */
[----:B------:R-:W4:Y:S04]  /*0870*/  LDG.E.U16.CONSTANT R27, desc[UR8][R24.64+0x4] ;  /* 0x00000408181b7981 */ /* 0x000f28000c1e9500 */
[----:B------:R-:W0:Y:S01]  /*0880*/  LDS.128 R8, [R9] ;  /* 0x0000000009087984 */ /* 0x000e220000000c00 */
[----:B--2---:R-:W-:-:S04]  /*0890*/  IMAD.U32 R23, R23, 0x10000, RZ ;  /* 0x0001000017177824 */ /* 0x004fc800078e00ff */
[----:B0-----:R-:W-:Y:S02]  /*08a0*/  FFMA R26, R8, R23, R15 ;  /* 0x00000017081a7223 */ /* 0x001fe4000000000f */
[----:B------:R-:W2:Y:S04]  /*08b0*/  LDG.E.U16.CONSTANT R8, desc[UR8][R24.64+0x6] ;  /* 0x0000060818087981 */ /* 0x000ea8000c1e9500 */
[----:B------:R-:W5:Y:S01]  /*08c0*/  LDG.E.U16.CONSTANT R15, desc[UR8][R24.64+0x8] ;  /* 0x00000808180f7981 */ /* 0x000f62000c1e9500 */
[----:B---3--:R-:W-:-:S03]  /*08d0*/  IMAD.U32 R14, R14, 0x10000, RZ ;  /* 0x000100000e0e7824 */ /* 0x008fc600078e00ff */
[----:B------:R-:W3:Y:S01]  /*08e0*/  LDG.E.U16.CONSTANT R23, desc[UR8][R24.64+0xc] ;  /* 0x00000c0818177981 */ /* 0x000ee2000c1e9500 */
[----:B------:R-:W-:-:S03]  /*08f0*/  FFMA R29, R9, R14, R26 ;  /* 0x0000000e091d7223 */ /* 0x000fc6000000001a */
[----:B------:R-:W3:Y:S01]  /*0900*/  LDG.E.U16.CONSTANT R26, desc[UR8][R24.64+0xa] ;  /* 0x00000a08181a7981 */ /* 0x000ee2000c1e9500 */
[----:B----4-:R-:W-:Y:S01]  /*0910*/  SHF.L.U32 R27, R27, 0x10, RZ ;  /* 0x000000101b1b7819 */ /* 0x010fe200000006ff */
[----:B------:R-:W-:-:S04]  /*0920*/  IMAD R14, R13, 0x4, R12 ;  /* 0x000000040d0e7824 */ /* 0x000fc800078e020c */
[----:B------:R-:W-:Y:S01]  /*0930*/  FFMA R10, R10, R27, R29 ;  /* 0x0000001b0a0a7223 */ /* 0x000fe2000000001d */
[----:B--2---:R-:W-:-:S04]  /*0940*/  IMAD.U32 R8, R8, 0x10000, RZ ;  /* 0x0001000008087824 */ /* 0x004fc800078e00ff */
[----:B------:R-:W-:Y:S02]  /*0950*/  FFMA R27, R11, R8, R10 ;  /* 0x000000080b1b7223 */ /* 0x000fe4000000000a */
[----:B------:R-:W0:Y:S01]  /*0960*/  LDS.128 R8, [R14+0x10] ;  /* 0x000010000e087984 */ /* 0x000e220000000c00 */
[----:B-----5:R-:W-:-:S04]  /*0970*/  IMAD.U32 R15, R15, 0x10000, RZ ;  /* 0x000100000f0f7824 */ /* 0x020fc800078e00ff */
[----:B0-----:R-:W-:Y:S02]  /*0980*/  FFMA R28, R8, R15, R27 ;  /* 0x0000000f081c7223 */ /* 0x001fe4000000001b */
[----:B------:R-:W2:Y:S04]  /*0990*/  LDG.E.U16.CONSTANT R8, desc[UR8][R24.64+0xe] ;  /* 0x00000e0818087981 */ /* 0x000ea8000c1e9500 */
[----:B------:R-:W4:Y:S01]  /*09a0*/  LDG.E.U16.CONSTANT R15, desc[UR8][R24.64+0x10] ;  /* 0x00001008180f7981 */ /* 0x000f22000c1e9500 */
[----:B---3--:R-:W-:-:S05]  /*09b0*/  SHF.L.U32 R26, R26, 0x10, RZ ;  /* 0x000000101a1a7819 */ /* 0x008fca00000006ff */
[----:B------:R-:W-:Y:S01]  /*09c0*/  FFMA R9, R9, R26, R28 ;  /* 0x0000001a09097223 */ /* 0x000fe2000000001c */
[----:B------:R-:W-:Y:S02]  /*09d0*/  IMAD.U32 R26, R23, 0x10000, RZ ;  /* 0x00010000171a7824 */ /* 0x000fe400078e00ff */
[----:B------:R-:W3:Y:S02]  /*09e0*/  LDG.E.U16.CONSTANT R23, desc[UR8][R24.64+0x12] ;  /* 0x0000120818177981 */ /* 0x000ee4000c1e9500 */
[----:B------:R-:W-:Y:S02]  /*09f0*/  FFMA R10, R10, R26, R9 ;  /* 0x0000001a0a0a7223 */ /* 0x000fe40000000009 */
[----:B------:R-:W5:Y:S01]  /*0a00*/  LDG.E.U16.CONSTANT R26, desc[UR8][R24.64+0x14] ;  /* 0x00001408181a7981 */ /* 0x000f62000c1e9500 */
[----:B--2---:R-:W-:-:S04]  /*0a10*/  IMAD.U32 R8, R8, 0x10000, RZ ;  /* 0x0001000008087824 */ /* 0x004fc800078e00ff */
[----:B------:R-:W-:Y:S02]  /*0a20*/  FFMA R27, R11, R8, R10 ;  /* 0x000000080b1b7223 */ /* 0x000fe4000000000a */
[----:B------:R-:W0:Y:S01]  /*0a30*/  LDS.128 R8, [R14+0x20] ;  /* 0x000020000e087984 */ /* 0x000e220000000c00 */
[----:B----4-:R-:W-:-:S04]  /*0a40*/  IMAD.U32 R15, R15, 0x10000, RZ ;  /* 0x000100000f0f7824 */ /* 0x010fc800078e00ff */
[----:B0-----:R-:W-:Y:S02]  /*0a50*/  FFMA R28, R8, R15, R27 ;  /* 0x0000000f081c7223 */ /* 0x001fe4000000001b */
[----:B------:R-:W2:Y:S01]  /*0a60*/  LDG.E.U16.CONSTANT R8, desc[UR8][R24.64+0x16] ;  /* 0x0000160818087981 */ /* 0x000ea2000c1e9500 */
[----:B---3--:R-:W-:Y:S01]  /*0a70*/  SHF.L.U32 R23, R23, 0x10, RZ ;  /* 0x0000001017177819 */ /* 0x008fe200000006ff */
[----:B-----5:R-:W-:Y:S02]  /*0a80*/  IMAD.U32 R26, R26, 0x10000, RZ ;  /* 0x000100001a1a7824 */ /* 0x020fe400078e00ff */
[----:B------:R-:W3:Y:S02]  /*0a90*/  LDG.E.U16.CONSTANT R15, desc[UR8][R24.64+0x18] ;  /* 0x00001808180f7981 */ /* 0x000ee4000c1e9500 */
[----:B------:R-:W-:Y:S02]  /*0aa0*/  FFMA R9, R9, R23, R28 ;  /* 0x0000001709097223 */ /* 0x000fe4000000001c */
[----:B------:R-:W4:Y:S02]  /*0ab0*/  LDG.E.U16.CONSTANT R23, desc[UR8][R24.64+0x1a] ;  /* 0x00001a0818177981 */ /* 0x000f24000c1e9500 */
[----:B------:R-:W-:-:S02]  /*0ac0*/  FFMA R10, R10, R26, R9 ;  /* 0x0000001a0a0a7223 */ /* 0x000fc40000000009 */
[----:B------:R-:W5:Y:S04]  /*0ad0*/  LDG.E.U16.CONSTANT R26, desc[UR8][R24.64+0x1c] ;  /* 0x00001c08181a7981 */ /* 0x000f68000c1e9500 */
[----:B------:R-:W5:Y:S01]  /*0ae0*/  LDG.E.U16.CONSTANT R27, desc[UR8][R24.64+0x1e] ;  /* 0x00001e08181b7981 */ /* 0x000f62000c1e9500 */
[----:B------:R-:W-:-:S05]  /*0af0*/  VIADD R13, R13, 0x10 ;  /* 0x000000100d0d7836 */ /* 0x000fca0000000000 */
[----:B------:R-:W-:Y:S01]  /*0b00*/  ISETP.NE.AND P3, PT, R13, R6, PT ;  /* 0x000000060d00720c */ /* 0x000fe20003f65270 */
[----:B--2---:R-:W-:-:S04]  /*0b10*/  IMAD.U32 R8, R8, 0x10000, RZ ;  /* 0x0001000008087824 */ /* 0x004fc800078e00ff */
[----:B------:R-:W-:Y:S02]  /*0b20*/  FFMA R29, R11, R8, R10 ;  /* 0x000000080b1d7223 */ /* 0x000fe4000000000a */
[----:B------:R-:W0:Y:S01]  /*0b30*/  LDS.128 R8, [R14+0x30] ;  /* 0x000030000e087984 */ /* 0x000e220000000c00 */
[----:B---3--:R-:W-:Y:S01]  /*0b40*/  IMAD.U32 R15, R15, 0x10000, RZ ;  /* 0x000100000f0f7824 */ /* 0x008fe200078e00ff */
[----:B----4-:R-:W-:Y:S01]  /*0b50*/  SHF.L.U32 R23, R23, 0x10, RZ ;  /* 0x0000001017177819 */ /* 0x010fe200000006ff */
[----:B-----5:R-:W-:Y:S02]  /*0b60*/  IMAD.U32 R26, R26, 0x10000, RZ ;  /* 0x000100001a1a7824 */ /* 0x020fe400078e00ff */
[----:B------:R-:W-:Y:S02]  /*0b70*/  IMAD.U32 R27, R27, 0x10000, RZ ;  /* 0x000100001b1b7824 */ /* 0x000fe400078e00ff */
[----:B0-----:R-:W-:-:S04]  /*0b80*/  FFMA R8, R8, R15, R29 ;  /* 0x0000000f08087223 */ /* 0x001fc8000000001d */
[----:B------:R-:W-:-:S04]  /*0b90*/  FFMA R9, R9, R23, R8 ;  /* 0x0000001709097223 */ /* 0x000fc80000000008 */
[----:B------:R-:W-:-:S04]  /*0ba0*/  FFMA R10, R10, R26, R9 ;  /* 0x0000001a0a0a7223 */ /* 0x000fc80000000009 */
[----:B------:R-:W-:Y:S01]  /*0bb0*/  FFMA R15, R11, R27, R10 ;  /* 0x0000001b0b0f7223 */ /* 0x000fe2000000000a */
[----:B------:R-:W-:Y:S06]  /*0bc0*/  @P3 BRA `(.L_x_8) ;  /* 0xfffffffc000c3947 */ /* 0x000fec000383ffff */
[----:B------:R-:W-:-:S07]  /*0bd0*/  MOV R23, R6 ;  /* 0x0000000600177202 */ /* 0x000fce0000000f00 */
.L_x_7:
[----:B------:R-:W-:-:S13]  /*0be0*/  ISETP.NE.AND P3, PT, R16, RZ, PT ;  /* 0x000000ff1000720c */ /* 0x000fda0003f65270 */
[----:B------:R-:W-:Y:S05]  /*0bf0*/  @!P3 BRA `(.L_x_9) ;  /* 0x00000004005cb947 */ /* 0x000fea0003800000 */
[----:B------:R-:W-:Y:S01]  /*0c00*/  ISETP.NE.AND P3, PT, R7, RZ, PT ;  /* 0x000000ff0700720c */ /* 0x000fe20003f65270 */
[----:B------:R-:W-:-:S12]  /*0c10*/  @!P1 BRA `(.L_x_10) ;  /* 0x0000000000909947 */ /* 0x000fd80003800000 */
[----:B------:R-:W0:Y:S01]  /*0c20*/  LDCU.64 UR4, c[0x0][0x388] ;  /* 0x00007100ff0477ac */ /* 0x000e220008000a00 */
[----:B------:R-:W-:-:S05]  /*0c30*/  IADD3 R8, P4, PT, R23, R22, RZ ;  /* 0x0000001617087210 */ /* 0x000fca0007f9e0ff */
[----:B------:R-:W-:Y:S01]  /*0c40*/  IMAD.X R9, RZ, RZ, R21, P4 ;  /* 0x000000ffff097224 */ /* 0x000fe200020e0615 */
[----:B0-----:R-:W-:-:S04]  /*0c50*/  LEA R24, P4, R8, UR4, 0x1 ;  /* 0x0000000408187c11 */ /* 0x001fc8000f8808ff */
[----:B------:R-:W-:-:S05]  /*0c60*/  LEA.HI.X R25, R8, UR5, R9, 0x1, P4 ;  /* 0x0000000508197c11 */ /* 0x000fca000a0f0c09 */
[----:B------:R-:W2:Y:S04]  /*0c70*/  LDG.E.U16.CONSTANT R14, desc[UR8][R24.64] ;  /* 0x00000008180e7981 */ /* 0x000ea8000c1e9500 */
[----:B------:R-:W3:Y:S01]  /*0c80*/  LDG.E.U16.CONSTANT R26, desc[UR8][R24.64+0x2] ;  /* 0x00000208181a7981 */ /* 0x000ee2000c1e9500 */
[----:B------:R-:W0:Y:S01]  /*0c90*/  S2UR UR5, SR_CgaCtaId ;  /* 0x00000000000579c3 */ /* 0x000e220000008800 */
[----:B------:R-:W-:Y:S02]  /*0ca0*/  UMOV UR4, 0x400 ;  /* 0x0000040000047882 */ /* 0x000fe40000000000 */
[----:B------:R-:W4:Y:S04]  /*0cb0*/  LDG.E.U16.CONSTANT R13, desc[UR8][R24.64+0x4] ;  /* 0x00000408180d7981 */ /* 0x000f28000c1e9500 */
[----:B------:R-:W5:Y:S04]  /*0cc0*/  LDG.E.U16.CONSTANT R27, desc[UR8][R24.64+0x8] ;  /* 0x00000808181b7981 */ /* 0x000f68000c1e9500 */
[----:B------:R-:W5:Y:S01]  /*0cd0*/  LDG.E.U16.CONSTANT R28, desc[UR8][R24.64+0xe] ;  /* 0x00000e08181c7981 */ /* 0x000f62000c1e9500 */
[----:B0-----:R-:W-:-:S06]  /*0ce0*/  ULEA UR4, UR5, UR4, 0x18 ;  /* 0x0000000405047291 */ /* 0x001fcc000f8ec0ff */
[----:B------:R-:W-:-:S05]  /*0cf0*/  LEA R12, R23, UR4, 0x2 ;  /* 0x00000004170c7c11 */ /* 0x000fca000f8e10ff */
[----:B------:R-:W0:Y:S01]  /*0d00*/  LDS.128 R8, [R12] ;  /* 0x000000000c087984 */ /* 0x000e220000000c00 */
[----:B--2---:R-:W-:-:S04]  /*0d10*/  IMAD.U32 R14, R14, 0x10000, RZ ;  /* 0x000100000e0e7824 */ /* 0x004fc800078e00ff */
[----:B0-----:R-:W-:Y:S02]  /*0d20*/  FFMA R14, R8, R14, R15 ;  /* 0x0000000e080e7223 */ /* 0x001fe4000000000f */
[----:B------:R-:W2:Y:S01]  /*0d30*/  LDG.E.U16.CONSTANT R8, desc[UR8][R24.64+0x6] ;  /* 0x0000060818087981 */ /* 0x000ea2000c1e9500 */
[----:B---3--:R-:W-:-:S03]  /*0d40*/  IMAD.U32 R15, R26, 0x10000, RZ ;  /* 0x000100001a0f7824 */ /* 0x008fc600078e00ff */
[----:B------:R-:W3:Y:S01]  /*0d50*/  LDG.E.U16.CONSTANT R26, desc[UR8][R24.64+0xc] ;  /* 0x00000c08181a7981 */ /* 0x000ee2000c1e9500 */
[----:B------:R-:W-:-:S03]  /*0d60*/  FFMA R15, R15, R9, R14 ;  /* 0x000000090f0f7223 */ /* 0x000fc6000000000e */
[----:B------:R-:W3:Y:S01]  /*0d70*/  LDG.E.U16.CONSTANT R9, desc[UR8][R24.64+0xa] ;  /* 0x00000a0818097981 */ /* 0x000ee2000c1e9500 */
[----:B----4-:R-:W-:-:S05]  /*0d80*/  SHF.L.U32 R14, R13, 0x10, RZ ;  /* 0x000000100d0e7819 */ /* 0x010fca00000006ff */
[----:B------:R-:W-:Y:S02]  /*0d90*/  FFMA R10, R14, R10, R15 ;  /* 0x0000000a0e0a7223 */ /* 0x000fe4000000000f */
[----:B------:R-:W0:Y:S01]  /*0da0*/  LDS.128 R12, [R12+0x10] ;  /* 0x000010000c0c7984 */ /* 0x000e220000000c00 */
[----:B-----5:R-:W-:Y:S02]  /*0db0*/  IMAD.U32 R27, R27, 0x10000, RZ ;  /* 0x000100001b1b7824 */ /* 0x020fe400078e00ff */
[----:B------:R-:W-:Y:S02]  /*0dc0*/  VIADD R23, R23, 0x8 ;  /* 0x0000000817177836 */ /* 0x000fe40000000000 */
[----:B--2---:R-:W-:-:S04]  /*0dd0*/  IMAD.U32 R29, R8, 0x10000, RZ ;  /* 0x00010000081d7824 */ /* 0x004fc800078e00ff */
[----:B------:R-:W-:Y:S01]  /*0de0*/  FFMA R11, R29, R11, R10 ;  /* 0x0000000b1d0b7223 */ /* 0x000fe2000000000a */
[----:B---3--:R-:W-:Y:S01]  /*0df0*/  SHF.L.U32 R26, R26, 0x10, RZ ;  /* 0x000000101a1a7819 */ /* 0x008fe200000006ff */
[----:B------:R-:W-:Y:S02]  /*0e00*/  IMAD.U32 R9, R9, 0x10000, RZ ;  /* 0x0001000009097824 */ /* 0x000fe400078e00ff */
[----:B0-----:R-:W-:-:S04]  /*0e10*/  FFMA R8, R12, R27, R11 ;  /* 0x0000001b0c087223 */ /* 0x001fc8000000000b */
[----:B------:R-:W-:Y:S01]  /*0e20*/  FFMA R9, R9, R13, R8 ;  /* 0x0000000d09097223 */ /* 0x000fe20000000008 */
[----:B------:R-:W-:-:S03]  /*0e30*/  IMAD.U32 R11, R28, 0x10000, RZ ;  /* 0x000100001c0b7824 */ /* 0x000fc600078e00ff */
[----:B------:R-:W-:-:S04]  /*0e40*/  FFMA R14, R26, R14, R9 ;  /* 0x0000000e1a0e7223 */ /* 0x000fc80000000009 */
[----:B------:R-:W-:-:S07]  /*0e50*/  FFMA R15, R11, R15, R14 ;  /* 0x0000000f0b0f7223 */ /* 0x000fce000000000e */
.L_x_10:
        /* <DEDUP_REMOVED lines=9> */
[----:B------:R-:W3:Y:S04]  /*0ef0*/  LDG.E.U16.CONSTANT R26, desc[UR8][R12.64+0x2] ;  /* 0x000002080c1a7981 */ /* 0x000ee8000c1e9500 */
[----:B------:R-:W4:Y:S04]  /*0f00*/  LDG.E.U16.CONSTANT R14, desc[UR8][R12.64+0x4] ;  /* 0x000004080c0e7981 */ /* 0x000f28000c1e9500 */
[----:B------:R-:W5:Y:S01]  /*0f10*/  LDG.E.U16.CONSTANT R24, desc[UR8][R12.64+0x6] ;  /* 0x000006080c187981 */ /* 0x000f62000c1e9500 */
[----:B------:R-:W0:Y:S01]  /*0f20*/  S2UR UR5, SR_CgaCtaId ;  /* 0x00000000000579c3 */ /* 0x000e220000008800 */
[----:B------:R-:W-:-:S02]  /*0f30*/  UMOV UR4, 0x400 ;  /* 0x0000040000047882 */ /* 0x000fc40000000000 */
[----:B0-----:R-:W-:-:S06]  /*0f40*/  ULEA UR4, UR5, UR4, 0x18 ;  /* 0x0000000405047291 */ /* 0x001fcc000f8ec0ff */
[C---:B------:R-:W-:Y:S02]  /*0f50*/  LEA R8, R23.reuse, UR4, 0x2 ;  /* 0x0000000417087c11 */ /* 0x040fe4000f8e10ff */
[----:B------:R-:W-:-:S04]  /*0f60*/  IADD3 R23, PT, PT, R23, 0x4, RZ ;  /* 0x0000000417177810 */ /* 0x000fc80007ffe0ff */
[----:B------:R-:W0:Y:S01]  /*0f70*/  LDS.128 R8, [R8] ;  /* 0x0000000008087984 */ /* 0x000e220000000c00 */
[----:B--2---:R-:W-:Y:S01]  /*0f80*/  SHF.L.U32 R25, R25, 0x10, RZ ;  /* 0x0000001019197819 */ /* 0x004fe200000006ff */
[----:B---3--:R-:W-:-:S04]  /*0f90*/  IMAD.U32 R27, R26, 0x10000, RZ ;  /* 0x000100001a1b7824 */ /* 0x008fc800078e00ff */
[----:B0-----:R-:W-:Y:S01]  /*0fa0*/  FFMA R26, R8, R25, R15 ;  /* 0x00000019081a7223 */ /* 0x001fe2000000000f */
[----:B----4-:R-:W-:-:S03]  /*0fb0*/  IMAD.U32 R14, R14, 0x10000, RZ ;  /* 0x000100000e0e7824 */ /* 0x010fc600078e00ff */
[----:B------:R-:W-:Y:S01]  /*0fc0*/  FFMA R9, R27, R9, R26 ;  /* 0x000000091b097223 */ /* 0x000fe2000000001a */
[----:B-----5:R-:W-:-:S03]  /*0fd0*/  IMAD.U32 R15, R24, 0x10000, RZ ;  /* 0x00010000180f7824 */ /* 0x020fc600078e00ff */
[----:B------:R-:W-:-:S04]  /*0fe0*/  FFMA R10, R14, R10, R9 ;  /* 0x0000000a0e0a7223 */ /* 0x000fc80000000009 */
[----:B------:R-:W-:-:S07]  /*0ff0*/  FFMA R15, R15, R11, R10 ;  /* 0x0000000b0f0f7223 */ /* 0x000fce000000000a */
.L_x_11:
[----:B------:R-:W-:Y:S05]  /*1000*/  @!P3 BRA `(.L_x_9) ;  /* 0x000000000058b947 */ /* 0x000fea0003800000 */
[----:B------:R-:W0:Y:S01]  /*1010*/  LDCU.64 UR4, c[0x0][0x388] ;  /* 0x00007100ff0477ac */ /* 0x000e220008000a00 */
[----:B------:R-:W-:-:S05]  /*1020*/  IADD3 R22, P3, PT, R23, R22, RZ ;  /* 0x0000001617167210 */ /* 0x000fca0007f7e0ff */
[----:B------:R-:W-:Y:S01]  /*1030*/  IMAD.X R21, RZ, RZ, R21, P3 ;  /* 0x000000ffff157224 */ /* 0x000fe200018e0615 */
[----:B0-----:R-:W-:-:S04]  /*1040*/  LEA R12, P3, R22, UR4, 0x1 ;  /* 0x00000004160c7c11 */ /* 0x001fc8000f8608ff */
[----:B------:R-:W-:-:S05]  /*1050*/  LEA.HI.X R13, R22, UR5, R21, 0x1, P3 ;  /* 0x00000005160d7c11 */ /* 0x000fca00098f0c15 */
[----:B------:R-:W2:Y:S01]  /*1060*/  LDG.E.U16.CONSTANT R14, desc[UR8][R12.64] ;  /* 0x000000080c0e7981 */ /* 0x000ea2000c1e9500 */
[----:B------:R-:W0:Y:S01]  /*1070*/  S2UR UR5, SR_CgaCtaId ;  /* 0x00000000000579c3 */ /* 0x000e220000008800 */
[----:B------:R-:W-:Y:S01]  /*1080*/  UMOV UR4, 0x400 ;  /* 0x0000040000047882 */ /* 0x000fe20000000000 */
[----:B------:R-:W-:Y:S01]  /*1090*/  ISETP.NE.AND P3, PT, R4, 0x1, PT ;  /* 0x000000010400780c */ /* 0x000fe20003f65270 */
[----:B0-----:R-:W-:-:S06]  /*10a0*/  ULEA UR4, UR5, UR4, 0x18 ;  /* 0x0000000405047291 */ /* 0x001fcc000f8ec0ff */
[----:B------:R-:W-:-:S06]  /*10b0*/  LEA R8, R23, UR4, 0x2 ;  /* 0x0000000417087c11 */ /* 0x000fcc000f8e10ff */
[----:B------:R-:W0:Y:S01]  /*10c0*/  LDS.128 R8, [R8] ;  /* 0x0000000008087984 */ /* 0x000e220000000c00 */
[----:B--2---:R-:W-:-:S04]  /*10d0*/  IMAD.U32 R14, R14, 0x10000, RZ ;  /* 0x000100000e0e7824 */ /* 0x004fc800078e00ff */
[----:B0-----:R-:W-:Y:S01]  /*10e0*/  FFMA R15, R8, R14, R15 ;  /* 0x0000000e080f7223 */ /* 0x001fe2000000000f */
[----:B------:R-:W-:Y:S06]  /*10f0*/  @!P3 BRA `(.L_x_9) ;  /* 0x00000000001cb947 */ /* 0x000fec0003800000 */
[----:B------:R-:W-:Y:S01]  /*1100*/  ISETP.NE.AND P3, PT, R4, 0x2, PT ;  /* 0x000000020400780c */ /* 0x000fe20003f65270 */
[----:B------:R-:W2:-:S12]  /*1110*/  LDG.E.U16.CONSTANT R8, desc[UR8][R12.64+0x2] ;  /* 0x000002080c087981 */ /* 0x000e98000c1e9500 */
[----:B------:R-:W3:Y:S01]  /*1120*/  @P3 LDG.E.U16.CONSTANT R11, desc[UR8][R12.64+0x4] ;  /* 0x000004080c0b3981 */ /* 0x000ee2000c1e9500 */
[----:B--2---:R-:W-:-:S05]  /*1130*/  SHF.L.U32 R8, R8, 0x10, RZ ;  /* 0x0000001008087819 */ /* 0x004fca00000006ff */
[----:B------:R-:W-:Y:S01]  /*1140*/  FFMA R15, R8, R9, R15 ;  /* 0x00000009080f7223 */ /* 0x000fe2000000000f */
[----:B---3--:R-:W-:-:S04]  /*1150*/  @P3 IMAD.U32 R14, R11, 0x10000, RZ ;  /* 0x000100000b0e3824 */ /* 0x008fc800078e00ff */
[----:B------:R-:W-:-:S07]  /*1160*/  @P3 FFMA R15, R14, R10, R15 ;  /* 0x0000000a0e0f3223 */ /* 0x000fce000000000f */
.L_x_9:
[----:B------:R-:W0:Y:S01]  /*1170*/  LDCU UR4, c[0x0][0x3b4] ;  /* 0x00007680ff0477ac */ /* 0x000e220008000800 */
[----:B------:R-:W-:Y:S01]  /*1180*/  IMAD R9, R5, 0x4, R18 ;  /* 0x0000000405097824 */ /* 0x000fe200078e0212 */
[----:B-1----:R-:W-:Y:S01]  /*1190*/  IADD3 R5, PT, PT, R3, R5, RZ ;  /* 0x0000000503057210 */ /* 0x002fe20007ffe0ff */
[----:B------:R-:W1:Y:S01]  /*11a0*/  LDCU UR5, c[0x0][0x3a0] ;  /* 0x00007400ff0577ac */ /* 0x000e620008000800 */
[----:B0-----:R-:W-:Y:S01]  /*11b0*/  FMUL R10, R15, UR4 ;  /* 0x000000040f0a7c20 */ /* 0x001fe20008400000 */
[----:B-1----:R-:W-:-:S04]  /*11c0*/  IMAD.U32 R8, RZ, RZ, UR5 ;  /* 0x00000005ff087e24 */ /* 0x002fc8000f8e00ff */
[----:B------:R0:W-:Y:S01]  /*11d0*/  STS [R9], R10 ;  /* 0x0000000a09007388 */ /* 0x0001e20000000800 */
[----:B------:R-:W-:Y:S02]  /*11e0*/  FMNMX R17, R10, R17, !PT ;  /* 0x000000110a117209 */ /* 0x000fe40007800000 */
[----:B------:R-:W-:-:S13]  /*11f0*/  ISETP.GE.AND P3, PT, R5, R8, PT ;  /* 0x000000080500720c */ /* 0x000fda0003f66270 */
[----:B0-----:R-:W-:Y:S05]  /*1200*/  @!P3 BRA `(.L_x_12) ;  /* 0xfffffff40044b947 */ /* 0x001fea000383ffff */
[----:B------:R-:W-:Y:S05]  /*1210*/  BSYNC.RECONVERGENT B1 ;  /* 0x0000000000017941 */ /* 0x000fea0003800200 */
.L_x_6:
[----:B------:R-:W-:Y:S05]  /*1220*/  BRA `(.L_x_4) ;  /* 0x0000000000287947 */ /* 0x000fea0003800000 */
.L_x_5:
[----:B------:R-:W2:Y:S01]  /*1230*/  LDCU UR4, c[0x0][0x3b4] ;  /* 0x00007680ff0477ac */ /* 0x000ea20008000800 */
[----:B------:R-:W-:Y:S01]  /*1240*/  IMAD.MOV.U32 R17, RZ, RZ, -0x800000 ;  /* 0xff800000ff117424 */ /* 0x000fe200078e00ff */
[----:B------:R-:W-:Y:S01]  /*1250*/  MOV R5, R19 ;  /* 0x0000001300057202 */ /* 0x000fe20000000f00 */
[----:B--2---:R-:W-:-:S07]  /*1260*/  FMUL R4, RZ, UR4 ;  /* 0x00000004ff047c20 */ /* 0x004fce0008400000 */
.L_x_13:
[----:B------:R-:W-:Y:S01]  /*1270*/  IMAD R7, R5, 0x4, R18 ;  /* 0x0000000405077824 */ /* 0x000fe200078e0212 */
[----:B------:R-:W-:Y:S01]  /*1280*/  FMNMX R17, R4, R17, !PT ;  /* 0x0000001104117209 */ /* 0x000fe20007800000 */
[----:B-1----:R-:W-:-:S03]  /*1290*/  IMAD.IADD R5, R3, 0x1, R5 ;  /* 0x0000000103057824 */ /* 0x002fc600078e0205 */
[----:B------:R2:W-:Y:S02]  /*12a0*/  STS [R7], R4 ;  /* 0x0000000407007388 */ /* 0x0005e40000000800 */
[----:B------:R-:W-:-:S13]  /*12b0*/  ISETP.GE.AND P0, PT, R5, R8, PT ;  /* 0x000000080500720c */ /* 0x000fda0003f06270 */
[----:B--2---:R-:W-:Y:S05]  /*12c0*/  @!P0 BRA `(.L_x_13) ;  /* 0xfffffffc00e88947 */ /* 0x004fea000383ffff */
.L_x_4:
[----:B------:R-:W-:Y:S05]  /*12d0*/  BSYNC.RECONVERGENT B0 ;  /* 0x0000000000007941 */ /* 0x000fea0003800200 */
.L_x_3:
[----:B------:R-:W1:Y:S01]  /*12e0*/  SHFL.DOWN PT, R4, R17, 0x10, 0x1f ;  /* 0x0a001f0011047f89 */ /* 0x000e6200000e0000 */
[----:B------:R-:W2:Y:S01]  /*12f0*/  LDCU UR11, c[0x0][0x360] ;  /* 0x00006c00ff0b77ac */ /* 0x000ea20008000800 */
[----:B------:R-:W-:Y:S01]  /*1300*/  BAR.SYNC.DEFER_BLOCKING 0x0 ;  /* 0x0000000000007b1d */ /* 0x000fe20000010000 */
[----:B--2---:R-:W-:-:S04]  /*1310*/  UIADD3 UR4, UPT, UPT, UR11, 0x1f, URZ ;  /* 0x0000001f0b047890 */ /* 0x004fc8000fffe0ff */
[----:B------:R-:W-:Y:S01]  /*1320*/  USHF.R.U32.HI UR4, URZ, 0x5, UR4 ;  /* 0x00000005ff047899 */ /* 0x000fe20008011604 */
[----:B-1----:R-:W-:-:S05]  /*1330*/  FMNMX R4, R4, R17, !PT ;  /* 0x0000001104047209 */ /* 0x002fca0007800000 */
[----:B------:R-:W0:Y:S02]  /*1340*/  SHFL.DOWN PT, R3, R4, 0x8, 0x1f ;  /* 0x09001f0004037f89 */ /* 0x000e2400000e0000 */
[----:B0-----:R-:W-:Y:S02]  /*1350*/  FMNMX R6, R4, R3, !PT ;  /* 0x0000000304067209 */ /* 0x001fe40007800000 */
[----:B------:R-:W-:-:S03]  /*1360*/  LEA R4, R8, R18, 0x2 ;  /* 0x0000001208047211 */ /* 0x000fc600078e10ff */
[----:B------:R-:W0:Y:S01]  /*1370*/  SHFL.DOWN PT, R3, R6, 0x4, 0x1f ;  /* 0x08801f0006037f89 */ /* 0x000e2200000e0000 */
[----:B------:R-:W-:Y:S02]  /*1380*/  LEA.HI R5, R19, R4, RZ, 0x1d ;  /* 0x0000000413057211 */ /* 0x000fe400078fe8ff */
[----:B0-----:R-:W-:-:S05]  /*1390*/  FMNMX R7, R6, R3, !PT ;  /* 0x0000000306077209 */ /* 0x001fca0007800000 */
[----:B------:R-:W0:Y:S02]  /*13a0*/  SHFL.DOWN PT, R10, R7, 0x2, 0x1f ;  /* 0x08401f00070a7f89 */ /* 0x000e2400000e0000 */
[----:B0-----:R-:W-:-:S05]  /*13b0*/  FMNMX R10, R7, R10, !PT ;  /* 0x0000000a070a7209 */ /* 0x001fca0007800000 */
[----:B------:R-:W0:Y:S02]  /*13c0*/  SHFL.DOWN PT, R3, R10, 0x1, 0x1f ;  /* 0x08201f000a037f89 */ /* 0x000e2400000e0000 */
[----:B0-----:R-:W-:Y:S02]  /*13d0*/  FMNMX R9, R10, R3, !PT ;  /* 0x000000030a097209 */ /* 0x001fe40007800000 */
[----:B------:R-:W-:-:S03]  /*13e0*/  LOP3.LUT P0, R3, R19, 0x1f, RZ, 0xc0, !PT ;  /* 0x0000001f13037812 */ /* 0x000fc6000780c0ff */
[----:B------:R-:W0:Y:S02]  /*13f0*/  SHFL.IDX PT, R12, R9, RZ, 0x1f ;  /* 0x00001fff090c7589 */ /* 0x000e2400000e0000 */
[----:B------:R-:W-:-:S08]  /*1400*/  IMAD R6, R3, 0x4, R4 ;  /* 0x0000000403067824 */ /* 0x000fd000078e0204 */
[----:B0-----:R0:W-:Y:S01]  /*1410*/  @!P0 STS [R5], R12 ;  /* 0x0000000c05008388 */ /* 0x0011e20000000800 */
[----:B------:R-:W-:Y:S01]  /*1420*/  BAR.SYNC.DEFER_BLOCKING 0x0 ;  /* 0x0000000000007b1d */ /* 0x000fe20000010000 */
[----:B------:R-:W-:-:S13]  /*1430*/  ISETP.GT.U32.AND P0, PT, R19, 0x1f, PT ;  /* 0x0000001f1300780c */ /* 0x000fda0003f04070 */
[----:B0-----:R-:W-:Y:S05]  /*1440*/  @P0 BRA `(.L_x_14) ;  /* 0x00000000004c0947 */ /* 0x001fea0003800000 */
[----:B------:R-:W-:Y:S01]  /*1450*/  ISETP.GE.U32.AND P0, PT, R3, UR4, PT ;  /* 0x0000000403007c0c */ /* 0x000fe2000bf06070 */
[----:B------:R-:W-:Y:S01]  /*1460*/  IMAD.MOV.U32 R7, RZ, RZ, -0x800000 ;  /* 0xff800000ff077424 */ /* 0x000fe200078e00ff */
[----:B------:R-:W-:-:S11]  /*1470*/  UMOV UR5, 0xffffffff ;  /* 0xffffffff00057882 */ /* 0x000fd60000000000 */
[----:B------:R0:W1:Y:S01]  /*1480*/  @!P0 LDS R7, [R6] ;  /* 0x0000000006078984 */ /* 0x0000620000000800 */
[----:B------:R-:W-:Y:S01]  /*1490*/  ISETP.NE.AND P0, PT, R3, RZ, PT ;  /* 0x000000ff0300720c */ /* 0x000fe20003f05270 */
[----:B------:R-:W-:-:S12]  /*14a0*/  BRA.DIV UR5, `(.L_x_15) ;  /* 0x0000001605187947 */ /* 0x000fd8000b800000 */
[----:B-1----:R-:W1:Y:S02]  /*14b0*/  SHFL.DOWN PT, R10, R7, 0x10, 0x1f ;  /* 0x0a001f00070a7f89 */ /* 0x002e6400000e0000 */
[----:B-1----:R-:W-:-:S05]  /*14c0*/  FMNMX R10, R10, R7, !PT ;  /* 0x000000070a0a7209 */ /* 0x002fca0007800000 */
[----:B------:R-:W1:Y:S02]  /*14d0*/  SHFL.DOWN PT, R9, R10, 0x8, 0x1f ;  /* 0x09001f000a097f89 */ /* 0x000e6400000e0000 */
[----:B-1----:R-:W-:-:S05]  /*14e0*/  FMNMX R9, R10, R9, !PT ;  /* 0x000000090a097209 */ /* 0x002fca0007800000 */
[----:B------:R-:W1:Y:S02]  /*14f0*/  SHFL.DOWN PT, R12, R9, 0x4, 0x1f ;  /* 0x08801f00090c7f89 */ /* 0x000e6400000e0000 */
[----:B-1----:R-:W-:-:S05]  /*1500*/  FMNMX R12, R9, R12, !PT ;  /* 0x0000000c090c7209 */ /* 0x002fca0007800000 */
[----:B------:R-:W1:Y:S02]  /*1510*/  SHFL.DOWN PT, R11, R12, 0x2, 0x1f ;  /* 0x08401f000c0b7f89 */ /* 0x000e6400000e0000 */
[----:B-1----:R-:W-:-:S05]  /*1520*/  FMNMX R11, R12, R11, !PT ;  /* 0x0000000b0c0b7209 */ /* 0x002fca0007800000 */
[----:B------:R1:W2:Y:S02]  /*1530*/  SHFL.DOWN PT, R14, R11, 0x1, 0x1f ;  /* 0x08201f000b0e7f89 */ /* 0x0002a400000e0000 */
.L_x_37:
[----:B--2---:R-:W-:Y:S01]  /*1540*/  FMNMX R14, R11, R14, !PT ;  /* 0x0000000e0b0e7209 */ /* 0x004fe20007800000 */
[----:B------:R-:W-:Y:S05]  /*1550*/  WARPSYNC.ALL ;  /* 0x0000000000007948 */ /* 0x000fea0003800000 */
[----:B------:R-:W2:Y:S04]  /*1560*/  SHFL.IDX PT, R7, R14, RZ, 0x1f ;  /* 0x00001fff0e077589 */ /* 0x000ea800000e0000 */
[----:B--2---:R2:W-:Y:S02]  /*1570*/  @!P0 STS [R4], R7 ;  /* 0x0000000704008388 */ /* 0x0045e40000000800 */
.L_x_14:
[----:B------:R-:W-:Y:S05]  /*1580*/  WARPSYNC.ALL ;  /* 0x0000000000007948 */ /* 0x000fea0003800000 */
[----:B------:R-:W-:Y:S01]  /*1590*/  BAR.SYNC.DEFER_BLOCKING 0x0 ;  /* 0x0000000000007b1d */ /* 0x000fe20000010000 */
[----:B------:R-:W-:Y:S01]  /*15a0*/  ISETP.GE.AND P0, PT, R19, R8, PT ;  /* 0x000000081300720c */ /* 0x000fe20003f06270 */
[----:B------:R-:W-:-:S04]  /*15b0*/  HFMA2 R9, -RZ, RZ, 0, 0 ;  /* 0x00000000ff097431 */ /* 0x000fc800000001ff */
[----:B------:R-:W-:Y:S01]  /*15c0*/  BSSY.RECONVERGENT B0, `(.L_x_16) ;  /* 0x0000018000007945 */ /* 0x000fe20003800200 */
[----:B--2---:R2:W3:Y:S01]  /*15d0*/  LDS R7, [R4] ;  /* 0x0000000004077984 */ /* 0x0044e20000000800 */
[----:B------:R-:W-:Y:S06]  /*15e0*/  BAR.SYNC.DEFER_BLOCKING 0x0 ;  /* 0x0000000000007b1d */ /* 0x000fec0000010000 */
[----:B------:R-:W-:Y:S05]  /*15f0*/  @P0 BRA `(.L_x_17) ;  /* 0x0000000000500947 */ /* 0x000fea0003800000 */
[----:B------:R-:W-:Y:S01]  /*1600*/  IMAD.MOV.U32 R9, RZ, RZ, RZ ;  /* 0x000000ffff097224 */ /* 0x000fe200078e00ff */
[----:B------:R-:W-:Y:S01]  /*1610*/  MOV R17, 0x3bbb989d ;  /* 0x3bbb989d00117802 */ /* 0x000fe20000000f00 */
[----:B-1----:R-:W-:Y:S02]  /*1620*/  IMAD.MOV.U32 R11, RZ, RZ, R19 ;  /* 0x000000ffff0b7224 */ /* 0x002fe400078e0013 */
[----:B------:R-:W-:-:S07]  /*1630*/  IMAD.MOV.U32 R14, RZ, RZ, 0x437c0000 ;  /* 0x437c0000ff0e7424 */ /* 0x000fce00078e00ff */
.L_x_18:
[C---:B----4-:R-:W-:Y:S02]  /*1640*/  IMAD R10, R11.reuse, 0x4, R18 ;  /* 0x000000040b0a7824 */ /* 0x050fe400078e0212 */
[----:B------:R-:W-:-:S03]  /*1650*/  VIADD R11, R11, UR11 ;  /* 0x0000000b0b0b7c36 */ /* 0x000fc60008000000 */
[----:B------:R-:W3:Y:S02]  /*1660*/  LDS R12, [R10] ;  /* 0x000000000a0c7984 */ /* 0x000ee40000000800 */
[----:B------:R-:W-:Y:S01]  /*1670*/  ISETP.GE.AND P0, PT, R11, R8, PT ;  /* 0x000000080b00720c */ /* 0x000fe20003f06270 */
[----:B---3--:R-:W-:-:S04]  /*1680*/  FADD R12, -R7, R12 ;  /* 0x0000000c070c7221 */ /* 0x008fc80000000100 */
[----:B------:R-:W-:-:S04]  /*1690*/  FFMA.SAT R13, R12, R17, 0.5 ;  /* 0x3f0000000c0d7423 */ /* 0x000fc80000002011 */
[----:B------:R-:W-:-:S04]  /*16a0*/  FFMA.RM R13, R13, R14, 12582913 ;  /* 0x4b4000010d0d7423 */ /* 0x000fc8000000400e */
[C---:B------:R-:W-:Y:S01]  /*16b0*/  FADD R15, R13.reuse, -12583039 ;  /* 0xcb40007f0d0f7421 */ /* 0x040fe20000000000 */
[----:B------:R-:W-:-:S03]  /*16c0*/  SHF.L.U32 R13, R13, 0x17, RZ ;  /* 0x000000170d0d7819 */ /* 0x000fc600000006ff */
[----:B------:R-:W-:-:S04]  /*16d0*/  FFMA R15, R12, 1.4426950216293334961, -R15 ;  /* 0x3fb8aa3b0c0f7823 */ /* 0x000fc8000000080f */
[----:B------:R-:W-:-:S04]  /*16e0*/  FFMA R15, R12, 1.925963033500011079e-08, R15 ;  /* 0x32a570600c0f7823 */ /* 0x000fc8000000000f */
[----:B------:R-:W1:Y:S02]  /*16f0*/  MUFU.EX2 R12, R15 ;  /* 0x0000000f000c7308 */ /* 0x000e640000000800 */
[----:B-1----:R-:W-:-:S04]  /*1700*/  FMUL R12, R13, R12 ;  /* 0x0000000c0d0c7220 */ /* 0x002fc80000400000 */
[----:B------:R-:W-:Y:S01]  /*1710*/  FADD R9, R12, R9 ;  /* 0x000000090c097221 */ /* 0x000fe20000000000 */
[----:B------:R4:W-:Y:S01]  /*1720*/  STS [R10], R12 ;  /* 0x0000000c0a007388 */ /* 0x0009e20000000800 */
[----:B------:R-:W-:Y:S05]  /*1730*/  @!P0 BRA `(.L_x_18) ;  /* 0xfffffffc00c08947 */ /* 0x000fea000383ffff */
.L_x_17:
[----:B------:R-:W-:Y:S05]  /*1740*/  BSYNC.RECONVERGENT B0 ;  /* 0x0000000000007941 */ /* 0x000fea0003800200 */
.L_x_16:
[----:B------:R-:W5:Y:S01]  /*1750*/  SHFL.DOWN PT, R8, R9, 0x10, 0x1f ;  /* 0x0a001f0009087f89 */ /* 0x000f6200000e0000 */
[----:B------:R-:W-:Y:S01]  /*1760*/  BAR.SYNC.DEFER_BLOCKING 0x0 ;  /* 0x0000000000007b1d */ /* 0x000fe20000010000 */
[----:B------:R-:W-:Y:S02]  /*1770*/  ISETP.NE.AND P0, PT, R3, RZ, PT ;  /* 0x000000ff0300720c */ /* 0x000fe40003f05270 */
[----:B------:R-:W-:Y:S01]  /*1780*/  ISETP.GT.U32.AND P1, PT, R19, 0x1f, PT ;  /* 0x0000001f1300780c */ /* 0x000fe20003f24070 */
[----:B-----5:R-:W-:-:S05]  /*1790*/  FADD R8, R8, R9 ;  /* 0x0000000908087221 */ /* 0x020fca0000000000 */
[----:B---3--:R-:W3:Y:S02]  /*17a0*/  SHFL.DOWN PT, R7, R8, 0x8, 0x1f ;  /* 0x09001f0008077f89 */ /* 0x008ee400000e0000 */
[----:B---3--:R-:W-:-:S05]  /*17b0*/  FADD R7, R8, R7 ;  /* 0x0000000708077221 */ /* 0x008fca0000000000 */
[----:B----4-:R-:W3:Y:S02]  /*17c0*/  SHFL.DOWN PT, R10, R7, 0x4, 0x1f ;  /* 0x08801f00070a7f89 */ /* 0x010ee400000e0000 */
[----:B---3--:R-:W-:-:S05]  /*17d0*/  FADD R10, R7, R10 ;  /* 0x0000000a070a7221 */ /* 0x008fca0000000000 */
[----:B-1----:R-:W1:Y:S02]  /*17e0*/  SHFL.DOWN PT, R11, R10, 0x2, 0x1f ;  /* 0x08401f000a0b7f89 */ /* 0x002e6400000e0000 */
[----:B-1----:R-:W-:-:S05]  /*17f0*/  FADD R11, R10, R11 ;  /* 0x0000000b0a0b7221 */ /* 0x002fca0000000000 */
[----:B------:R-:W1:Y:S02]  /*1800*/  SHFL.DOWN PT, R12, R11, 0x1, 0x1f ;  /* 0x08201f000b0c7f89 */ /* 0x000e6400000e0000 */
[----:B-1----:R-:W-:-:S05]  /*1810*/  FADD R12, R11, R12 ;  /* 0x0000000c0b0c7221 */ /* 0x002fca0000000000 */
[----:B------:R1:W-:Y:S01]  /*1820*/  @!P0 STS [R5], R12 ;  /* 0x0000000c05008388 */ /* 0x0003e20000000800 */
[----:B------:R-:W-:Y:S06]  /*1830*/  BAR.SYNC.DEFER_BLOCKING 0x0 ;  /* 0x0000000000007b1d */ /* 0x000fec0000010000 */
[----:B------:R-:W-:Y:S05]  /*1840*/  @P1 BRA `(.L_x_19) ;  /* 0x0000000000401947 */ /* 0x000fea0003800000 */
[----:B------:R-:W-:Y:S01]  /*1850*/  ISETP.GE.U32.AND P1, PT, R3, UR4, PT ;  /* 0x0000000403007c0c */ /* 0x000fe2000bf26070 */
[----:B------:R-:W-:Y:S01]  /*1860*/  IMAD.MOV.U32 R3, RZ, RZ, RZ ;  /* 0x000000ffff037224 */ /* 0x000fe200078e00ff */
[----:B------:R-:W-:-:S11]  /*1870*/  UMOV UR5, 0xffffffff ;  /* 0xffffffff00057882 */ /* 0x000fd60000000000 */
[----:B------:R3:W4:Y:S01]  /*1880*/  @!P1 LDS R3, [R6] ;  /* 0x0000000006039984 */ /* 0x0007220000000800 */
[----:B------:R-:W-:Y:S05]  /*1890*/  BRA.DIV UR5, `(.L_x_20) ;  /* 0x0000001205ac7947 */ /* 0x000fea000b800000 */
[----:B0--34-:R-:W0:Y:S02]  /*18a0*/  SHFL.DOWN PT, R6, R3, 0x10, 0x1f ;  /* 0x0a001f0003067f89 */ /* 0x019e2400000e0000 */
[----:B0-----:R-:W-:-:S05]  /*18b0*/  FADD R6, R6, R3 ;  /* 0x0000000306067221 */ /* 0x001fca0000000000 */
[----:B-1----:R-:W0:Y:S02]  /*18c0*/  SHFL.DOWN PT, R5, R6, 0x8, 0x1f ;  /* 0x09001f0006057f89 */ /* 0x002e2400000e0000 */
[----:B0-----:R-:W-:-:S05]  /*18d0*/  FADD R5, R6, R5 ;  /* 0x0000000506057221 */ /* 0x001fca0000000000 */
[----:B------:R-:W0:Y:S02]  /*18e0*/  SHFL.DOWN PT, R8, R5, 0x4, 0x1f ;  /* 0x08801f0005087f89 */ /* 0x000e2400000e0000 */
[----:B0-----:R-:W-:-:S05]  /*18f0*/  FADD R8, R5, R8 ;  /* 0x0000000805087221 */ /* 0x001fca0000000000 */
[----:B------:R-:W0:Y:S02]  /*1900*/  SHFL.DOWN PT, R7, R8, 0x2, 0x1f ;  /* 0x08401f0008077f89 */ /* 0x000e2400000e0000 */
[----:B0-----:R-:W-:-:S05]  /*1910*/  FADD R7, R8, R7 ;  /* 0x0000000708077221 */ /* 0x001fca0000000000 */
[----:B------:R0:W1:Y:S02]  /*1920*/  SHFL.DOWN PT, R10, R7, 0x1, 0x1f ;  /* 0x08201f00070a7f89 */ /* 0x00006400000e0000 */
.L_x_43:
[----:B01----:R-:W-:-:S05]  /*1930*/  FADD R7, R7, R10 ;  /* 0x0000000a07077221 */ /* 0x003fca0000000000 */
[----:B------:R3:W-:Y:S02]  /*1940*/  @!P0 STS [R4], R7 ;  /* 0x0000000704008388 */ /* 0x0007e40000000800 */
.L_x_19:
[----:B------:R-:W-:Y:S05]  /*1950*/  WARPSYNC.ALL ;  /* 0x0000000000007948 */ /* 0x000fea0003800000 */
[----:B------:R-:W-:Y:S01]  /*1960*/  BAR.SYNC.DEFER_BLOCKING 0x0 ;  /* 0x0000000000007b1d */ /* 0x000fe20000010000 */
[----:B------:R-:W-:-:S05]  /*1970*/  ISETP.GE.AND P3, PT, R19, R0, PT ;  /* 0x000000001300720c */ /* 0x000fca0003f66270 */
[----:B------:R-:W-:Y:S01]  /*1980*/  BSSY.RECONVERGENT B0, `(.L_x_21) ;  /* 0x000000e000007945 */ /* 0x000fe20003800200 */
[----:B------:R-:W1:Y:S02]  /*1990*/  LDS R3, [R4] ;  /* 0x0000000004037984 */ /* 0x000e640000000800 */
[----:B-1----:R-:W-:-:S04]  /*19a0*/  IADD3 R5, PT, PT, R3, 0x1800000, RZ ;  /* 0x0180000003057810 */ /* 0x002fc80007ffe0ff */
[----:B------:R-:W-:Y:S01]  /*19b0*/  LOP3.LUT R5, R5, 0x7f800000, RZ, 0xc0, !PT ;  /* 0x7f80000005057812 */ /* 0x000fe200078ec0ff */
[----:B------:R-:W-:Y:S03]  /*19c0*/  BAR.SYNC.DEFER_BLOCKING 0x0 ;  /* 0x0000000000007b1d */ /* 0x000fe60000010000 */
[----:B------:R-:W-:-:S13]  /*19d0*/  ISETP.GT.U32.AND P0, PT, R5, 0x1ffffff, PT ;  /* 0x01ffffff0500780c */ /* 0x000fda0003f04070 */
[----:B------:R-:W-:Y:S05]  /*19e0*/  @P0 BRA `(.L_x_22) ;  /* 0x00000000000c0947 */ /* 0x000fea0003800000 */
[----:B--23--:R-:W-:-:S07]  /*19f0*/  MOV R4, 0x1a10 ;  /* 0x00001a1000047802 */ /* 0x00cfce0000000f00 */
[----:B0-----:R-:W-:Y:S05]  /*1a00*/  CALL.REL.NOINC `($__internal_0_$__cuda_sm20_rcp_rn_f32_slowpath) ;  /* 0x0000001000e47944 */ /* 0x001fea0003c00000 */
[----:B------:R-:W-:Y:S05]  /*1a10*/  BRA `(.L_x_23) ;  /* 0x0000000000107947 */ /* 0x000fea0003800000 */
.L_x_22:
[----:B------:R-:W2:Y:S02]  /*1a20*/  MUFU.RCP R0, R3 ;  /* 0x0000000300007308 */ /* 0x000ea40000001000 */
[----:B--23--:R-:W-:-:S04]  /*1a30*/  FFMA R4, R3, R0, -1 ;  /* 0xbf80000003047423 */ /* 0x00cfc80000000000 */
[----:B------:R-:W-:-:S04]  /*1a40*/  FADD.FTZ R5, -R4, -RZ ;  /* 0x800000ff04057221 */ /* 0x000fc80000010100 */
[----:B------:R-:W-:-:S07]  /*1a50*/  FFMA R0, R0, R5, R0 ;  /* 0x0000000500007223 */ /* 0x000fce0000000000 */
.L_x_23:
[----:B------:R-:W-:Y:S05]  /*1a60*/  BSYNC.RECONVERGENT B0 ;  /* 0x0000000000007941 */ /* 0x000fea0003800200 */
.L_x_21:
[----:B------:R-:W-:Y:S05]  /*1a70*/  @P3 EXIT ;  /* 0x000000000000394d */ /* 0x000fea0003800000 */
[----:B------:R-:W1:Y:S02]  /*1a80*/  LDCU UR4, c[0x0][0x3a0] ;  /* 0x00007400ff0477ac */ /* 0x000e640008000800 */
[----:B-1----:R-:W-:-:S09]  /*1a90*/  UISETP.GT.AND UP0, UPT, UR4, URZ, UPT ;  /* 0x000000ff0400728c */ /* 0x002fd2000bf04270 */
[----:B------:R-:W-:Y:S05]  /*1aa0*/  BRA.U UP0, `(.L_x_24) ;  /* 0x0000000100307547 */ /* 0x000fea000b800000 */
[----:B------:R-:W1:Y:S01]  /*1ab0*/  LDCU UR6, c[0x0][0x3ac] ;  /* 0x00007580ff0677ac */ /* 0x000e620008000800 */
[----:B------:R-:W2:Y:S02]  /*1ac0*/  LDCU.64 UR4, c[0x0][0x398] ;  /* 0x00007300ff0477ac */ /* 0x000ea40008000a00 */
.L_x_25:
[----:B------:R-:W-:Y:S02]  /*1ad0*/  SHF.R.S32.HI R2, RZ, 0x1f, R20 ;  /* 0x0000001fff027819 */ /* 0x000fe40000011414 */
[----:B------:R-:W-:-:S04]  /*1ae0*/  IADD3 R0, P0, PT, R20, R19, RZ ;  /* 0x0000001314007210 */ /* 0x000fc80007f1e0ff */
[C---:B------:R-:W-:Y:S01]  /*1af0*/  LEA.HI.X.SX32 R3, R19.reuse, R2, 0x1, P0 ;  /* 0x0000000213037211 */ /* 0x040fe200000f0eff */
[----:B------:R-:W-:Y:S01]  /*1b00*/  VIADD R19, R19, UR11 ;  /* 0x0000000b13137c36 */ /* 0x000fe20008000000 */
[----:B--2---:R-:W-:-:S04]  /*1b10*/  LEA R2, P0, R0, UR4, 0x1 ;  /* 0x0000000400027c11 */ /* 0x004fc8000f8008ff */
[----:B------:R-:W-:Y:S02]  /*1b20*/  LEA.HI.X R3, R0, UR5, R3, 0x1, P0 ;  /* 0x0000000500037c11 */ /* 0x000fe400080f0c03 */
[----:B-1----:R-:W-:-:S03]  /*1b30*/  ISETP.GE.AND P0, PT, R19, UR6, PT ;  /* 0x0000000613007c0c */ /* 0x002fc6000bf06270 */
[----:B------:R3:W-:Y:S10]  /*1b40*/  STG.E.U16 desc[UR8][R2.64], RZ ;  /* 0x000000ff02007986 */ /* 0x0007f4000c101508 */
[----:B---3--:R-:W-:Y:S05]  /*1b50*/  @!P0 BRA `(.L_x_25) ;  /* 0xfffffffc00dc8947 */ /* 0x008fea000383ffff */
[----:B------:R-:W-:Y:S05]  /*1b60*/  EXIT ;  /* 0x000000000000794d */ /* 0x000fea0003800000 */
.L_x_24:
[----:B------:R-:W-:Y:S02]  /*1b70*/  ULOP3.LUT UR7, UR4, 0x7, URZ, 0xc0, !UPT ;  /* 0x0000000704077892 */ /* 0x000fe4000f8ec0ff */
[----:B------:R-:W-:Y:S01]  /*1b80*/  ULOP3.LUT UR10, UR4, 0x3, URZ, 0xc0, !UPT ;  /* 0x00000003040a7892 */ /* 0x000fe2000f8ec0ff */
[----:B------:R-:W1:Y:S01]  /*1b90*/  LDCU.64 UR12, c[0x0][0x390] ;  /* 0x00007200ff0c77ac */ /* 0x000e620008000a00 */
[----:B------:R-:W-:-:S12]  /*1ba0*/  ULOP3.LUT UR4, UR4, 0x7ffffff8, URZ, 0xc0, !UPT ;  /* 0x7ffffff804047892 */ /* 0x000fd8000f8ec0ff */
.L_x_31:
[----:B--2---:R-:W2:Y:S01]  /*1bb0*/  LDC R3, c[0x0][0x3a0] ;  /* 0x0000e800ff037b82 */ /* 0x004ea20000000800 */
[----:B------:R-:W-:Y:S02]  /*1bc0*/  HFMA2 R4, -RZ, RZ, 0, 0 ;  /* 0x00000000ff047431 */ /* 0x000fe400000001ff */
[----:B------:R-:W-:Y:S01]  /*1bd0*/  IMAD.MOV.U32 R16, RZ, RZ, RZ ;  /* 0x000000ffff107224 */ /* 0x000fe200078e00ff */
[----:B--2---:R-:W-:-:S13]  /*1be0*/  ISETP.GE.U32.AND P0, PT, R3, 0x8, PT ;  /* 0x000000080300780c */ /* 0x004fda0003f06070 */
[----:B------:R-:W-:Y:S05]  /*1bf0*/  @!P0 BRA `(.L_x_26) ;  /* 0x00000004009c8947 */ /* 0x000fea0003800000 */
[----:B------:R-:W2:Y:S01]  /*1c00*/  S2UR UR6, SR_CgaCtaId ;  /* 0x00000000000679c3 */ /* 0x000ea20000008800 */
[----:B------:R-:W-:Y:S01]  /*1c10*/  UMOV UR5, 0x400 ;  /* 0x0000040000057882 */ /* 0x000fe20000000000 */
[----:B------:R-:W-:Y:S01]  /*1c20*/  UIADD3 UR14, UPT, UPT, -UR4, URZ, URZ ;  /* 0x000000ff040e7290 */ /* 0x000fe2000fffe1ff */
[----:B------:R-:W-:Y:S02]  /*1c30*/  IMAD.MOV.U32 R16, RZ, RZ, RZ ;  /* 0x000000ffff107224 */ /* 0x000fe400078e00ff */
[----:B------:R-:W-:-:S03]  /*1c40*/  IMAD.MOV.U32 R27, RZ, RZ, R19 ;  /* 0x000000ffff1b7224 */ /* 0x000fc600078e0013 */
[----:B------:R-:W3:Y:S01]  /*1c50*/  LDC R4, c[0x0][0x3ac] ;  /* 0x0000eb00ff047b82 */ /* 0x000ee20000000800 */
[----:B0-----:R-:W-:Y:S01]  /*1c60*/  MOV R6, UR14 ;  /* 0x0000000e00067c02 */ /* 0x001fe20008000f00 */
[----:B--2---:R-:W-:-:S06]  /*1c70*/  ULEA UR5, UR6, UR5, 0x18 ;  /* 0x0000000506057291 */ /* 0x004fcc000f8ec0ff */
[C---:B---3--:R-:W-:Y:S01]  /*1c80*/  LEA R18, R4.reuse, UR5, 0x2 ;  /* 0x0000000504127c11 */ /* 0x048fe2000f8e10ff */
[----:B------:R-:W-:Y:S01]  /*1c90*/  IMAD.IADD R5, R19, 0x1, R4 ;  /* 0x0000000113057824 */ /* 0x000fe200078e0204 */
[C---:B------:R-:W-:Y:S01]  /*1ca0*/  LEA R11, R4.reuse, R19, 0x2 ;  /* 0x00000013040b7211 */ /* 0x040fe200078e10ff */
[C-C-:B------:R-:W-:Y:S02]  /*1cb0*/  IMAD R7, R4.reuse, 0x2, R19.reuse ;  /* 0x0000000204077824 */ /* 0x140fe400078e0213 */
[C-C-:B------:R-:W-:Y:S02]  /*1cc0*/  IMAD R9, R4.reuse, 0x3, R19.reuse ;  /* 0x0000000304097824 */ /* 0x140fe400078e0213 */
[C-C-:B------:R-:W-:Y:S02]  /*1cd0*/  IMAD R17, R4.reuse, 0x5, R19.reuse ;  /* 0x0000000504117824 */ /* 0x140fe400078e0213 */
[C-C-:B------:R-:W-:Y:S02]  /*1ce0*/  IMAD R21, R4.reuse, 0x6, R19.reuse ;  /* 0x0000000604157824 */ /* 0x140fe400078e0213 */
[----:B------:R-:W-:-:S02]  /*1cf0*/  IMAD R25, R4, 0x7, R19 ;  /* 0x0000000704197824 */ /* 0x000fc400078e0213 */
[----:B------:R-:W-:-:S07]  /*1d00*/  VIADD R8, R18, 0x10 ;  /* 0x0000001012087836 */ /* 0x000fce0000000000 */
.L_x_27:
[----:B------:R-:W-:Y:S01]  /*1d10*/  SHF.R.S32.HI R10, RZ, 0x1f, R2 ;  /* 0x0000001fff0a7819 */ /* 0x000fe20000011402 */
[----:B------:R-:W-:Y:S01]  /*1d20*/  LDS R29, [R8+-0x4] ;  /* 0xfffffc00081d7984 */ /* 0x000fe20000000800 */
[----:B------:R-:W-:-:S04]  /*1d30*/  IADD3 R12, P0, PT, R2, R27, RZ ;  /* 0x0000001b020c7210 */ /* 0x000fc80007f1e0ff */
[----:B------:R-:W-:Y:S02]  /*1d40*/  LEA.HI.X.SX32 R13, R27, R10, 0x1, P0 ;  /* 0x0000000a1b0d7211 */ /* 0x000fe400000f0eff */
[----:B-1----:R-:W-:-:S04]  /*1d50*/  LEA R22, P0, R12, UR12, 0x1 ;  /* 0x0000000c0c167c11 */ /* 0x002fc8000f8008ff */
[----:B------:R-:W-:-:S05]  /*1d60*/  LEA.HI.X R23, R12, UR13, R13, 0x1, P0 ;  /* 0x0000000d0c177c11 */ /* 0x000fca00080f0c0d */
[----:B------:R0:W2:Y:S01]  /*1d70*/  LDG.E.U16.CONSTANT R22, desc[UR8][R22.64] ;  /* 0x0000000816167981 */ /* 0x0000a2000c1e9500 */
[----:B------:R-:W-:-:S04]  /*1d80*/  IADD3 R12, P0, PT, R2, R5, RZ ;  /* 0x00000005020c7210 */ /* 0x000fc80007f1e0ff */
[----:B------:R-:W-:Y:S02]  /*1d90*/  LEA.HI.X.SX32 R13, R5, R10, 0x1, P0 ;  /* 0x0000000a050d7211 */ /* 0x000fe400000f0eff */
[C---:B------:R-:W-:Y:S01]  /*1da0*/  LEA R14, P0, R12.reuse, UR12, 0x1 ;  /* 0x0000000c0c0e7c11 */ /* 0x040fe2000f8008ff */
[----:B0-----:R-:W0:Y:S03]  /*1db0*/  LDS R23, [R8+-0x10] ;  /* 0xfffff00008177984 */ /* 0x001e260000000800 */
[----:B------:R-:W-:-:S05]  /*1dc0*/  LEA.HI.X R15, R12, UR13, R13, 0x1, P0 ;  /* 0x0000000d0c0f7c11 */ /* 0x000fca00080f0c0d */
[----:B------:R1:W3:Y:S01]  /*1dd0*/  LDG.E.U16.CONSTANT R24, desc[UR8][R14.64] ;  /* 0x000000080e187981 */ /* 0x0002e2000c1e9500 */
[----:B------:R-:W-:-:S04]  /*1de0*/  IADD3 R13, P0, PT, R2, R7, RZ ;  /* 0x00000007020d7210 */ /* 0x000fc80007f1e0ff */
[----:B------:R-:W-:Y:S02]  /*1df0*/  LEA.HI.X.SX32 R26, R7, R10, 0x1, P0 ;  /* 0x0000000a071a7211 */ /* 0x000fe400000f0eff */
[----:B------:R-:W-:-:S04]  /*1e00*/  LEA R12, P0, R13, UR12, 0x1 ;  /* 0x0000000c0d0c7c11 */ /* 0x000fc8000f8008ff */
[----:B------:R-:W-:-:S05]  /*1e10*/  LEA.HI.X R13, R13, UR13, R26, 0x1, P0 ;  /* 0x0000000d0d0d7c11 */ /* 0x000fca00080f0c1a */
[----:B------:R4:W5:Y:S01]  /*1e20*/  LDG.E.U16.CONSTANT R12, desc[UR8][R12.64] ;  /* 0x000000080c0c7981 */ /* 0x000962000c1e9500 */
[----:B------:R-:W-:-:S04]  /*1e30*/  IADD3 R28, P0, PT, R2, R9, RZ ;  /* 0x00000009021c7210 */ /* 0x000fc80007f1e0ff */
[----:B-1----:R-:W-:Y:S02]  /*1e40*/  LEA.HI.X.SX32 R15, R9, R10, 0x1, P0 ;  /* 0x0000000a090f7211 */ /* 0x002fe400000f0eff */
[C---:B------:R-:W-:Y:S01]  /*1e50*/  LEA R14, P0, R28.reuse, UR12, 0x1 ;  /* 0x0000000c1c0e7c11 */ /* 0x040fe2000f8008ff */
[----:B----4-:R-:W1:Y:S03]  /*1e60*/  LDS R13, [R8+-0x8] ;  /* 0xfffff800080d7984 */ /* 0x010e660000000800 */
[----:B------:R-:W-:Y:S01]  /*1e70*/  LEA.HI.X R15, R28, UR13, R15, 0x1, P0 ;  /* 0x0000000d1c0f7c11 */ /* 0x000fe200080f0c0f */
[-C--:B0-----:R-:W-:Y:S01]  /*1e80*/  FMUL R23, R23, R0.reuse ;  /* 0x0000000017177220 */ /* 0x081fe20000400000 */
[----:B------:R-:W-:Y:S01]  /*1e90*/  IADD3 R28, P0, PT, R2, R11, RZ ;  /* 0x0000000b021c7210 */ /* 0x000fe20007f1e0ff */
[----:B-1----:R-:W-:Y:S01]  /*1ea0*/  FMUL R13, R13, R0 ;  /* 0x000000000d0d7220 */ /* 0x002fe20000400000 */
[----:B--2---:R-:W-:-:S04]  /*1eb0*/  IMAD.U32 R22, R22, 0x10000, RZ ;  /* 0x0001000016167824 */ /* 0x004fc800078e00ff */
[----:B------:R-:W-:Y:S02]  /*1ec0*/  FFMA R26, R23, R22, R16 ;  /* 0x00000016171a7223 */ /* 0x000fe40000000010 */
[----:B------:R-:W0:Y:S04]  /*1ed0*/  LDS R23, [R8+-0xc] ;  /* 0xfffff40008177984 */ /* 0x000e280000000800 */
[----:B------:R1:W2:Y:S01]  /*1ee0*/  LDG.E.U16.CONSTANT R16, desc[UR8][R14.64] ;  /* 0x000000080e107981 */ /* 0x0002a2000c1e9500 */
[----:B---3--:R-:W-:Y:S01]  /*1ef0*/  SHF.L.U32 R24, R24, 0x10, RZ ;  /* 0x0000001018187819 */ /* 0x008fe200000006ff */
[----:B0-----:R-:W-:-:S04]  /*1f00*/  FMUL R23, R23, R0 ;  /* 0x0000000017177220 */ /* 0x001fc80000400000 */
[----:B------:R-:W-:Y:S01]  /*1f10*/  FFMA R26, R23, R24, R26 ;  /* 0x00000018171a7223 */ /* 0x000fe2000000001a */
[----:B------:R-:W-:Y:S02]  /*1f20*/  LEA.HI.X.SX32 R23, R11, R10, 0x1, P0 ;  /* 0x0000000a0b177211 */ /* 0x000fe400000f0eff */
[----:B------:R-:W-:-:S04]  /*1f30*/  LEA R22, P0, R28, UR12, 0x1 ;  /* 0x0000000c1c167c11 */ /* 0x000fc8000f8008ff */
[----:B------:R-:W-:-:S05]  /*1f40*/  LEA.HI.X R23, R28, UR13, R23, 0x1, P0 ;  /* 0x0000000d1c177c11 */ /* 0x000fca00080f0c17 */
[----:B------:R0:W3:Y:S01]  /*1f50*/  LDG.E.U16.CONSTANT R24, desc[UR8][R22.64] ;  /* 0x0000000816187981 */ /* 0x0000e2000c1e9500 */
[----:B-----5:R-:W-:Y:S01]  /*1f60*/  IMAD.U32 R12, R12, 0x10000, RZ ;  /* 0x000100000c0c7824 */ /* 0x020fe200078e00ff */
[C---:B-1----:R-:W-:Y:S02]  /*1f70*/  IADD3 R14, P0, PT, R2.reuse, R17, RZ ;  /* 0x00000011020e7210 */ /* 0x042fe40007f1e0ff */
[----:B------:R-:W-:Y:S01]  /*1f80*/  IADD3 R15, P1, PT, R2, R21, RZ ;  /* 0x00000015020f7210 */ /* 0x000fe20007f3e0ff */
[----:B------:R-:W-:Y:S01]  /*1f90*/  FFMA R26, R13, R12, R26 ;  /* 0x0000000c0d1a7223 */ /* 0x000fe2000000001a */
[-C--:B------:R-:W-:Y:S02]  /*1fa0*/  LEA.HI.X.SX32 R13, R17, R10.reuse, 0x1, P0 ;  /* 0x0000000a110d7211 */ /* 0x080fe400000f0eff */
[----:B------:R-:W-:Y:S02]  /*1fb0*/  LEA R12, P0, R14, UR12, 0x1 ;  /* 0x0000000c0e0c7c11 */ /* 0x000fe4000f8008ff */
[----:B------:R-:W-:-:S02]  /*1fc0*/  LEA.HI.X.SX32 R28, R21, R10, 0x1, P1 ;  /* 0x0000000a151c7211 */ /* 0x000fc400008f0eff */
[----:B------:R-:W-:Y:S02]  /*1fd0*/  LEA.HI.X R13, R14, UR13, R13, 0x1, P0 ;  /* 0x0000000d0e0d7c11 */ /* 0x000fe400080f0c0d */
[----:B------:R-:W-:-:S03]  /*1fe0*/  LEA R14, P0, R15, UR12, 0x1 ;  /* 0x0000000c0f0e7c11 */ /* 0x000fc6000f8008ff */
[----:B------:R1:W4:Y:S01]  /*1ff0*/  LDG.E.U16.CONSTANT R12, desc[UR8][R12.64] ;  /* 0x000000080c0c7981 */ /* 0x000322000c1e9500 */
[----:B------:R-:W-:Y:S02]  /*2000*/  LEA.HI.X R15, R15, UR13, R28, 0x1, P0 ;  /* 0x0000000d0f0f7c11 */ /* 0x000fe400080f0c1c */
[----:B0-----:R-:W-:-:S03]  /*2010*/  IADD3 R23, P0, PT, R2, R25, RZ ;  /* 0x0000001902177210 */ /* 0x001fc60007f1e0ff */
[----:B------:R0:W5:Y:S01]  /*2020*/  LDG.E.U16.CONSTANT R14, desc[UR8][R14.64] ;  /* 0x000000080e0e7981 */ /* 0x000162000c1e9500 */
[----:B------:R-:W-:Y:S02]  /*2030*/  LEA.HI.X.SX32 R10, R25, R10, 0x1, P0 ;  /* 0x0000000a190a7211 */ /* 0x000fe400000f0eff */
[----:B------:R-:W-:Y:S01]  /*2040*/  LEA R22, P0, R23, UR12, 0x1 ;  /* 0x0000000c17167c11 */ /* 0x000fe2000f8008ff */
[----:B------:R-:W-:Y:S01]  /*2050*/  FMUL R29, R29, R0 ;  /* 0x000000001d1d7220 */ /* 0x000fe20000400000 */
[----:B-1----:R-:W1:Y:S02]  /*2060*/  LDS R13, [R8+0x4] ;  /* 0x00000400080d7984 */ /* 0x002e640000000800 */
[----:B------:R-:W-:Y:S02]  /*2070*/  LEA.HI.X R23, R23, UR13, R10, 0x1, P0 ;  /* 0x0000000d17177c11 */ /* 0x000fe400080f0c0a */
[----:B0-----:R-:W0:Y:S04]  /*2080*/  LDS R15, [R8+0xc] ;  /* 0x00000c00080f7984 */ /* 0x001e280000000800 */
[----:B------:R-:W5:Y:S01]  /*2090*/  LDG.E.U16.CONSTANT R22, desc[UR8][R22.64] ;  /* 0x0000000816167981 */ /* 0x000f62000c1e9500 */
[----:B------:R-:W-:-:S04]  /*20a0*/  IADD3 R6, PT, PT, R6, 0x8, RZ ;  /* 0x0000000806067810 */ /* 0x000fc80007ffe0ff */
[----:B------:R-:W-:Y:S01]  /*20b0*/  ISETP.NE.AND P0, PT, R6, RZ, PT ;  /* 0x000000ff0600720c */ /* 0x000fe20003f05270 */
[C---:B------:R-:W-:Y:S01]  /*20c0*/  IMAD R7, R4.reuse, 0x8, R7 ;  /* 0x0000000804077824 */ /* 0x040fe200078e0207 */
[C---:B------:R-:W-:Y:S01]  /*20d0*/  LEA R5, R4.reuse, R5, 0x3 ;  /* 0x0000000504057211 */ /* 0x040fe200078e18ff */
[C---:B------:R-:W-:Y:S01]  /*20e0*/  IMAD R9, R4.reuse, 0x8, R9 ;  /* 0x0000000804097824 */ /* 0x040fe200078e0209 */
[C---:B------:R-:W-:Y:S01]  /*20f0*/  LEA R11, R4.reuse, R11, 0x3 ;  /* 0x0000000b040b7211 */ /* 0x040fe200078e18ff */
[C---:B------:R-:W-:Y:S01]  /*2100*/  IMAD R17, R4.reuse, 0x8, R17 ;  /* 0x0000000804117824 */ /* 0x040fe200078e0211 */
[C---:B------:R-:W-:Y:S01]  /*2110*/  LEA R25, R4.reuse, R25, 0x3 ;  /* 0x0000001904197211 */ /* 0x040fe200078e18ff */
[C---:B------:R-:W-:Y:S02]  /*2120*/  IMAD R21, R4.reuse, 0x8, R21 ;  /* 0x0000000804157824 */ /* 0x040fe400078e0215 */
[----:B------:R-:W-:Y:S02]  /*2130*/  IMAD R27, R4, 0x8, R27 ;  /* 0x00000008041b7824 */ /* 0x000fe400078e021b */
[-C--:B-1----:R-:W-:Y:S01]  /*2140*/  FMUL R13, R13, R0.reuse ;  /* 0x000000000d0d7220 */ /* 0x082fe20000400000 */
[----:B0-----:R-:W-:Y:S01]  /*2150*/  FMUL R15, R15, R0 ;  /* 0x000000000f0f7220 */ /* 0x001fe20000400000 */
[----:B--2---:R-:W-:-:S04]  /*2160*/  IMAD.U32 R16, R16, 0x10000, RZ ;  /* 0x0001000010107824 */ /* 0x004fc800078e00ff */
[----:B------:R-:W-:Y:S02]  /*2170*/  FFMA R16, R29, R16, R26 ;  /* 0x000000101d107223 */ /* 0x000fe4000000001a */
[----:B------:R-:W0:Y:S02]  /*2180*/  LDS R29, [R8] ;  /* 0x00000000081d7984 */ /* 0x000e240000000800 */
[----:B0-----:R-:W-:Y:S01]  /*2190*/  FMUL R29, R29, R0 ;  /* 0x000000001d1d7220 */ /* 0x001fe20000400000 */
[----:B---3--:R-:W-:-:S05]  /*21a0*/  SHF.L.U32 R24, R24, 0x10, RZ ;  /* 0x0000001018187819 */ /* 0x008fca00000006ff */
[----:B------:R-:W-:Y:S02]  /*21b0*/  FFMA R16, R29, R24, R16 ;  /* 0x000000181d107223 */ /* 0x000fe40000000010 */
[----:B------:R0:W1:Y:S01]  /*21c0*/  LDS R29, [R8+0x8] ;  /* 0x00000800081d7984 */ /* 0x0000620000000800 */
[----:B----4-:R-:W-:-:S04]  /*21d0*/  IMAD.U32 R12, R12, 0x10000, RZ ;  /* 0x000100000c0c7824 */ /* 0x010fc800078e00ff */
[----:B------:R-:W-:Y:S01]  /*21e0*/  FFMA R12, R13, R12, R16 ;  /* 0x0000000c0d0c7223 */ /* 0x000fe20000000010 */
[----:B-----5:R-:W-:Y:S02]  /*21f0*/  IMAD.U32 R14, R14, 0x10000, RZ ;  /* 0x000100000e0e7824 */ /* 0x020fe400078e00ff */
[----:B0-----:R-:W-:Y:S02]  /*2200*/  VIADD R8, R8, 0x20 ;  /* 0x0000002008087836 */ /* 0x001fe40000000000 */
[----:B------:R-:W-:Y:S02]  /*2210*/  IMAD.U32 R22, R22, 0x10000, RZ ;  /* 0x0001000016167824 */ /* 0x000fe400078e00ff */
[----:B-1----:R-:W-:-:S04]  /*2220*/  FMUL R29, R29, R0 ;  /* 0x000000001d1d7220 */ /* 0x002fc80000400000 */
[----:B------:R-:W-:-:S04]  /*2230*/  FFMA R12, R29, R14, R12 ;  /* 0x0000000e1d0c7223 */ /* 0x000fc8000000000c */
[----:B------:R-:W-:Y:S01]  /*2240*/  FFMA R16, R15, R22, R12 ;  /* 0x000000160f107223 */ /* 0x000fe2000000000c */
[----:B------:R-:W-:Y:S06]  /*2250*/  @P0 BRA `(.L_x_27) ;  /* 0xfffffff800ac0947 */ /* 0x000fec000383ffff */
[----:B------:R-:W-:-:S07]  /*2260*/  IMAD.U32 R4, RZ, RZ, UR4 ;  /* 0x00000004ff047e24 */ /* 0x000fce000f8e00ff */
.L_x_26:
[----:B------:R-:W-:-:S09]  /*2270*/  UISETP.NE.AND UP0, UPT, UR7, URZ, UPT ;  /* 0x000000ff0700728c */ /* 0x000fd2000bf05270 */
[----:B------:R-:W-:Y:S05]  /*2280*/  BRA.U !UP0, `(.L_x_28) ;  /* 0x00000005086c7547 */ /* 0x000fea000b800000 */
[----:B------:R-:W-:Y:S01]  /*2290*/  UIADD3 UR5, UPT, UPT, UR7, -0x1, URZ ;  /* 0xffffffff07057890 */ /* 0x000fe2000fffe0ff */
[----:B------:R-:W-:Y:S01]  /*22a0*/  SHF.R.S32.HI R5, RZ, 0x1f, R2 ;  /* 0x0000001fff057819 */ /* 0x000fe20000011402 */
[----:B------:R-:W-:Y:S02]  /*22b0*/  UISETP.NE.AND UP1, UPT, UR10, URZ, UPT ;  /* 0x000000ff0a00728c */ /* 0x000fe4000bf25270 */
[----:B------:R-:W-:-:S09]  /*22c0*/  UISETP.GE.U32.AND UP0, UPT, UR5, 0x3, UPT ;  /* 0x000000030500788c */ /* 0x000fd2000bf06070 */
[----:B------:R-:W-:Y:S05]  /*22d0*/  BRA.U !UP0, `(.L_x_29) ;  /* 0x0000000108b07547 */ /* 0x000fea000b800000 */
[----:B------:R-:W0:Y:S01]  /*22e0*/  LDCU UR5, c[0x0][0x3ac] ;  /* 0x00007580ff0577ac */ /* 0x000e220008000800 */
[----:B------:R-:W2:Y:S01]  /*22f0*/  LDCU.64 UR14, c[0x0][0x390] ;  /* 0x00007200ff0e77ac */ /* 0x000ea20008000a00 */
[----:B0-----:R-:W-:-:S05]  /*2300*/  IMAD R6, R4, UR5, R19 ;  /* 0x0000000504067c24 */ /* 0x001fca000f8e0213 */
[----:B------:R-:W-:Y:S02]  /*2310*/  IADD3 R7, PT, PT, R6, UR5, RZ ;  /* 0x0000000506077c10 */ /* 0x000fe4000fffe0ff */
[C---:B------:R-:W-:Y:S02]  /*2320*/  IADD3 R11, P0, PT, R2.reuse, R6, RZ ;  /* 0x00000006020b7210 */ /* 0x040fe40007f1e0ff */
[----:B------:R-:W-:Y:S02]  /*2330*/  IADD3 R9, P1, PT, R2, R7, RZ ;  /* 0x0000000702097210 */ /* 0x000fe40007f3e0ff */
[-C--:B------:R-:W-:Y:S01]  /*2340*/  LEA.HI.X.SX32 R14, R6, R5.reuse, 0x1, P0 ;  /* 0x00000005060e7211 */ /* 0x080fe200000f0eff */
[C---:B------:R-:W-:Y:S01]  /*2350*/  VIADD R6, R7.reuse, UR5 ;  /* 0x0000000507067c36 */ /* 0x040fe20008000000 */
[----:B------:R-:W-:Y:S02]  /*2360*/  LEA.HI.X.SX32 R12, R7, R5, 0x1, P1 ;  /* 0x00000005070c7211 */ /* 0x000fe400008f0eff */
[----:B--2---:R-:W-:-:S02]  /*2370*/  LEA R8, P1, R9, UR14, 0x1 ;  /* 0x0000000e09087c11 */ /* 0x004fc4000f8208ff */
[----:B------:R-:W-:Y:S02]  /*2380*/  LEA R10, P0, R11, UR14, 0x1 ;  /* 0x0000000e0b0a7c11 */ /* 0x000fe4000f8008ff */
[----:B------:R-:W-:Y:S02]  /*2390*/  IADD3 R7, P2, PT, R2, R6, RZ ;  /* 0x0000000602077210 */ /* 0x000fe40007f5e0ff */
[----:B------:R-:W-:Y:S01]  /*23a0*/  LEA.HI.X R9, R9, UR15, R12, 0x1, P1 ;  /* 0x0000000f09097c11 */ /* 0x000fe200088f0c0c */
[C---:B------:R-:W-:Y:S01]  /*23b0*/  VIADD R12, R6.reuse, UR5 ;  /* 0x00000005060c7c36 */ /* 0x040fe20008000000 */
[----:B------:R-:W-:Y:S02]  /*23c0*/  LEA.HI.X R11, R11, UR15, R14, 0x1, P0 ;  /* 0x0000000f0b0b7c11 */ /* 0x000fe400080f0c0e */
[----:B------:R-:W-:Y:S01]  /*23d0*/  LEA.HI.X.SX32 R14, R6, R5, 0x1, P2 ;  /* 0x00000005060e7211 */ /* 0x000fe200010f0eff */
[----:B------:R-:W2:Y:S01]  /*23e0*/  LDG.E.U16.CONSTANT R8, desc[UR8][R8.64] ;  /* 0x0000000808087981 */ /* 0x000ea2000c1e9500 */
[----:B------:R-:W-:-:S02]  /*23f0*/  LEA R6, P0, R7, UR14, 0x1 ;  /* 0x0000000e07067c11 */ /* 0x000fc4000f8008ff */
[----:B------:R-:W-:Y:S01]  /*2400*/  IADD3 R13, P1, PT, R2, R12, RZ ;  /* 0x0000000c020d7210 */ /* 0x000fe20007f3e0ff */
[----:B------:R0:W3:Y:S01]  /*2410*/  LDG.E.U16.CONSTANT R10, desc[UR8][R10.64] ;  /* 0x000000080a0a7981 */ /* 0x0000e2000c1e9500 */
[----:B------:R-:W-:Y:S02]  /*2420*/  LEA.HI.X R7, R7, UR15, R14, 0x1, P0 ;  /* 0x0000000f07077c11 */ /* 0x000fe400080f0c0e */
[----:B------:R-:W-:Y:S02]  /*2430*/  LEA.HI.X.SX32 R14, R12, R5, 0x1, P1 ;  /* 0x000000050c0e7211 */ /* 0x000fe400008f0eff */
[C---:B------:R-:W-:Y:S01]  /*2440*/  LEA R12, P0, R13.reuse, UR14, 0x1 ;  /* 0x0000000e0d0c7c11 */ /* 0x040fe2000f8008ff */
[----:B------:R-:W4:Y:S03]  /*2450*/  LDG.E.U16.CONSTANT R6, desc[UR8][R6.64] ;  /* 0x0000000806067981 */ /* 0x000f26000c1e9500 */
[----:B------:R-:W-:-:S05]  /*2460*/  LEA.HI.X R13, R13, UR15, R14, 0x1, P0 ;  /* 0x0000000f0d0d7c11 */ /* 0x000fca00080f0c0e */
[----:B------:R-:W5:Y:S01]  /*2470*/  LDG.E.U16.CONSTANT R12, desc[UR8][R12.64] ;  /* 0x000000080c0c7981 */ /* 0x000f62000c1e9500 */
[----:B------:R-:W-:-:S05]  /*2480*/  LEA R14, R4, R18, 0x2 ;  /* 0x00000012040e7211 */ /* 0x000fca00078e10ff */
[----:B------:R-:W1:Y:S04]  /*2490*/  LDS R15, [R14] ;  /* 0x000000000e0f7984 */ /* 0x000e680000000800 */
[----:B0-----:R-:W0:Y:S04]  /*24a0*/  LDS R11, [R14+0x4] ;  /* 0x000004000e0b7984 */ /* 0x001e280000000800 */
[----:B------:R-:W0:Y:S04]  /*24b0*/  LDS R17, [R14+0x8] ;  /* 0x000008000e117984 */ /* 0x000e280000000800 */
[----:B------:R-:W0:Y:S01]  /*24c0*/  LDS R21, [R14+0xc] ;  /* 0x00000c000e157984 */ /* 0x000e220000000800 */
[----:B------:R-:W-:-:S02]  /*24d0*/  VIADD R4, R4, 0x4 ;  /* 0x0000000404047836 */ /* 0x000fc40000000000 */
[-C--:B-1----:R-:W-:Y:S01]  /*24e0*/  FMUL R15, R15, R0.reuse ;  /* 0x000000000f0f7220 */ /* 0x082fe20000400000 */
[-C--:B0-----:R-:W-:Y:S01]  /*24f0*/  FMUL R11, R11, R0.reuse ;  /* 0x000000000b0b7220 */ /* 0x081fe20000400000 */
[-C--:B------:R-:W-:Y:S01]  /*2500*/  FMUL R17, R17, R0.reuse ;  /* 0x0000000011117220 */ /* 0x080fe20000400000 */
[----:B------:R-:W-:Y:S01]  /*2510*/  FMUL R21, R21, R0 ;  /* 0x0000000015157220 */ /* 0x000fe20000400000 */
[----:B--2---:R-:W-:Y:S02]  /*2520*/  IMAD.U32 R8, R8, 0x10000, RZ ;  /* 0x0001000008087824 */ /* 0x004fe400078e00ff */
[----:B---3--:R-:W-:-:S04]  /*2530*/  IMAD.U32 R10, R10, 0x10000, RZ ;  /* 0x000100000a0a7824 */ /* 0x008fc800078e00ff */
[----:B------:R-:W-:Y:S01]  /*2540*/  FFMA R10, R15, R10, R16 ;  /* 0x0000000a0f0a7223 */ /* 0x000fe20000000010 */
[----:B----4-:R-:W-:-:S03]  /*2550*/  SHF.L.U32 R6, R6, 0x10, RZ ;  /* 0x0000001006067819 */ /* 0x010fc600000006ff */
[----:B------:R-:W-:-:S04]  /*2560*/  FFMA R8, R11, R8, R10 ;  /* 0x000000080b087223 */ /* 0x000fc8000000000a */
[----:B------:R-:W-:Y:S01]  /*2570*/  FFMA R6, R17, R6, R8 ;  /* 0x0000000611067223 */ /* 0x000fe20000000008 */
[----:B-----5:R-:W-:-:S04]  /*2580*/  IMAD.U32 R12, R12, 0x10000, RZ ;  /* 0x000100000c0c7824 */ /* 0x020fc800078e00ff */
[----:B------:R-:W-:-:S07]  /*2590*/  FFMA R16, R21, R12, R6 ;  /* 0x0000000c15107223 */ /* 0x000fce0000000006 */
.L_x_29:
[----:B------:R-:W-:Y:S05]  /*25a0*/  BRA.U !UP1, `(.L_x_28) ;  /* 0x0000000109a47547 */ /* 0x000fea000b800000 */
[----:B------:R-:W-:Y:S01]  /*25b0*/  UISETP.NE.AND UP0, UPT, UR10, 0x1, UPT ;  /* 0x000000010a00788c */ /* 0x000fe2000bf05270 */
[----:B------:R-:W-:-:S08]  /*25c0*/  LOP3.LUT P0, RZ, R3, 0x1, RZ, 0xc0, !PT ;  /* 0x0000000103ff7812 */ /* 0x000fd0000780c0ff */
[----:B------:R-:W-:Y:S05]  /*25d0*/  BRA.U !UP0, `(.L_x_30) ;  /* 0x0000000108607547 */ /* 0x000fea000b800000 */
[----:B------:R-:W2:Y:S01]  /*25e0*/  LDCU UR5, c[0x0][0x3ac] ;  /* 0x00007580ff0577ac */ /* 0x000ea20008000800 */
[----:B------:R-:W0:Y:S01]  /*25f0*/  LDCU.64 UR14, c[0x0][0x390] ;  /* 0x00007200ff0e77ac */ /* 0x000e220008000a00 */
[----:B--2---:R-:W-:-:S05]  /*2600*/  IMAD R3, R4, UR5, R19 ;  /* 0x0000000504037c24 */ /* 0x004fca000f8e0213 */
[C---:B------:R-:W-:Y:S02]  /*2610*/  IADD3 R7, P1, PT, R2.reuse, R3, RZ ;  /* 0x0000000302077210 */ /* 0x040fe40007f3e0ff */
[C---:B------:R-:W-:Y:S02]  /*2620*/  IADD3 R9, PT, PT, R3.reuse, UR5, RZ ;  /* 0x0000000503097c10 */ /* 0x040fe4000fffe0ff */
[----:B------:R-:W-:Y:S02]  /*2630*/  LEA.HI.X.SX32 R8, R3, R5, 0x1, P1 ;  /* 0x0000000503087211 */ /* 0x000fe400008f0eff */
[C---:B0-----:R-:W-:Y:S02]  /*2640*/  LEA R6, P1, R7.reuse, UR14, 0x1 ;  /* 0x0000000e07067c11 */ /* 0x041fe4000f8208ff */
[----:B------:R-:W-:Y:S02]  /*2650*/  IADD3 R3, P2, PT, R2, R9, RZ ;  /* 0x0000000902037210 */ /* 0x000fe40007f5e0ff */
[----:B------:R-:W-:-:S02]  /*2660*/  LEA.HI.X R7, R7, UR15, R8, 0x1, P1 ;  /* 0x0000000f07077c11 */ /* 0x000fc400088f0c08 */
[----:B------:R-:W-:Y:S02]  /*2670*/  LEA.HI.X.SX32 R10, R9, R5, 0x1, P2 ;  /* 0x00000005090a7211 */ /* 0x000fe400010f0eff */
[C---:B------:R-:W-:Y:S01]  /*2680*/  LEA R8, P1, R3.reuse, UR14, 0x1 ;  /* 0x0000000e03087c11 */ /* 0x040fe2000f8208ff */
[----:B------:R-:W2:Y:S03]  /*2690*/  LDG.E.U16.CONSTANT R6, desc[UR8][R6.64] ;  /* 0x0000000806067981 */ /* 0x000ea6000c1e9500 */
[----:B------:R-:W-:-:S05]  /*26a0*/  LEA.HI.X R9, R3, UR15, R10, 0x1, P1 ;  /* 0x0000000f03097c11 */ /* 0x000fca00088f0c0a */
[----:B------:R-:W3:Y:S01]  /*26b0*/  LDG.E.U16.CONSTANT R8, desc[UR8][R8.64] ;  /* 0x0000000808087981 */ /* 0x000ee2000c1e9500 */
[----:B------:R-:W-:-:S05]  /*26c0*/  IMAD R3, R4, 0x4, R18 ;  /* 0x0000000404037824 */ /* 0x000fca00078e0212 */
[----:B------:R-:W0:Y:S04]  /*26d0*/  LDS R11, [R3] ;  /* 0x00000000030b7984 */ /* 0x000e280000000800 */
[----:B------:R-:W4:Y:S01]  /*26e0*/  LDS R13, [R3+0x4] ;  /* 0x00000400030d7984 */ /* 0x000f220000000800 */
[----:B------:R-:W-:Y:S02]  /*26f0*/  VIADD R4, R4, 0x2 ;  /* 0x0000000204047836 */ /* 0x000fe40000000000 */
[-C--:B0-----:R-:W-:Y:S01]  /*2700*/  FMUL R11, R11, R0.reuse ;  /* 0x000000000b0b7220 */ /* 0x081fe20000400000 */
[----:B----4-:R-:W-:Y:S01]  /*2710*/  FMUL R13, R13, R0 ;  /* 0x000000000d0d7220 */ /* 0x010fe20000400000 */
[----:B--2---:R-:W-:-:S04]  /*2720*/  IMAD.U32 R10, R6, 0x10000, RZ ;  /* 0x00010000060a7824 */ /* 0x004fc800078e00ff */
[----:B------:R-:W-:Y:S01]  /*2730*/  FFMA R10, R11, R10, R16 ;  /* 0x0000000a0b0a7223 */ /* 0x000fe20000000010 */
[----:B---3--:R-:W-:-:S05]  /*2740*/  SHF.L.U32 R12, R8, 0x10, RZ ;  /* 0x00000010080c7819 */ /* 0x008fca00000006ff */
[----:B------:R-:W-:-:S07]  /*2750*/  FFMA R16, R13, R12, R10 ;  /* 0x0000000c0d107223 */ /* 0x000fce000000000a */
.L_x_30:
[----:B------:R-:W-:Y:S05]  /*2760*/  @!P0 BRA `(.L_x_28) ;  /* 0x0000000000348947 */ /* 0x000fea0003800000 */
[----:B------:R-:W2:Y:S01]  /*2770*/  LDCU UR5, c[0x0][0x3ac] ;  /* 0x00007580ff0577ac */ /* 0x000ea20008000800 */
[----:B------:R-:W0:Y:S01]  /*2780*/  LDCU.64 UR14, c[0x0][0x390] ;  /* 0x00007200ff0e77ac */ /* 0x000e220008000a00 */
[----:B--2---:R-:W-:-:S05]  /*2790*/  IMAD R3, R4, UR5, R19 ;  /* 0x0000000504037c24 */ /* 0x004fca000f8e0213 */
[----:B------:R-:W-:-:S04]  /*27a0*/  IADD3 R7, P0, PT, R2, R3, RZ ;  /* 0x0000000302077210 */ /* 0x000fc80007f1e0ff */
[----:B------:R-:W-:Y:S02]  /*27b0*/  LEA.HI.X.SX32 R8, R3, R5, 0x1, P0 ;  /* 0x0000000503087211 */ /* 0x000fe400000f0eff */
[----:B0-----:R-:W-:-:S04]  /*27c0*/  LEA R6, P0, R7, UR14, 0x1 ;  /* 0x0000000e07067c11 */ /* 0x001fc8000f8008ff */
[----:B------:R-:W-:-:S05]  /*27d0*/  LEA.HI.X R7, R7, UR15, R8, 0x1, P0 ;  /* 0x0000000f07077c11 */ /* 0x000fca00080f0c08 */
[----:B------:R-:W2:Y:S01]  /*27e0*/  LDG.E.U16.CONSTANT R6, desc[UR8][R6.64] ;  /* 0x0000000806067981 */ /* 0x000ea2000c1e9500 */
[----:B------:R-:W-:-:S05]  /*27f0*/  IMAD R4, R4, 0x4, R18 ;  /* 0x0000000404047824 */ /* 0x000fca00078e0212 */
[----:B------:R-:W0:Y:S02]  /*2800*/  LDS R3, [R4] ;  /* 0x0000000004037984 */ /* 0x000e240000000800 */
[----:B0-----:R-:W-:Y:S01]  /*2810*/  FMUL R3, R3, R0 ;  /* 0x0000000003037220 */ /* 0x001fe20000400000 */
[----:B--2---:R-:W-:-:S05]  /*2820*/  SHF.L.U32 R5, R6, 0x10, RZ ;  /* 0x0000001006057819 */ /* 0x004fca00000006ff */
[----:B------:R-:W-:-:S07]  /*2830*/  FFMA R16, R3, R5, R16 ;  /* 0x0000000503107223 */ /* 0x000fce0000000010 */
.L_x_28:
[----:B------:R-:W2:Y:S01]  /*2840*/  LDCU.64 UR14, c[0x0][0x398] ;  /* 0x00007300ff0e77ac */ /* 0x000ea20008000a00 */
[----:B0-----:R-:W-:Y:S02]  /*2850*/  SHF.R.S32.HI R6, RZ, 0x1f, R20 ;  /* 0x0000001fff067819 */ /* 0x001fe40000011414 */
[----:B------:R-:W-:Y:S01]  /*2860*/  IADD3 R3, P0, PT, R20, R19, RZ ;  /* 0x0000001314037210 */ /* 0x000fe20007f1e0ff */
[----:B------:R-:W0:Y:S01]  /*2870*/  LDCU UR5, c[0x0][0x3ac] ;  /* 0x00007580ff0577ac */ /* 0x000e220008000800 */
[----:B------:R-:W-:Y:S02]  /*2880*/  F2FP.BF16.F32.PACK_AB R16, RZ, R16 ;  /* 0x00000010ff10723e */ /* 0x000fe400000010ff */
[C---:B------:R-:W-:Y:S01]  /*2890*/  LEA.HI.X.SX32 R6, R19.reuse, R6, 0x1, P0 ;  /* 0x0000000613067211 */ /* 0x040fe200000f0eff */
[----:B------:R-:W-:Y:S01]  /*28a0*/  VIADD R19, R19, UR11 ;  /* 0x0000000b13137c36 */ /* 0x000fe20008000000 */
[----:B--2---:R-:W-:-:S04]  /*28b0*/  LEA R4, P0, R3, UR14, 0x1 ;  /* 0x0000000e03047c11 */ /* 0x004fc8000f8008ff */
[----:B------:R-:W-:Y:S02]  /*28c0*/  LEA.HI.X R5, R3, UR15, R6, 0x1, P0 ;  /* 0x0000000f03057c11 */ /* 0x000fe400080f0c06 */
[----:B0-----:R-:W-:-:S03]  /*28d0*/  ISETP.GE.AND P0, PT, R19, UR5, PT ;  /* 0x0000000513007c0c */ /* 0x001fc6000bf06270 */
[----:B------:R2:W-:Y:S10]  /*28e0*/  STG.E.U16 desc[UR8][R4.64], R16 ;  /* 0x0000001004007986 */ /* 0x0005f4000c101508 */
[----:B------:R-:W-:Y:S05]  /*28f0*/  @!P0 BRA `(.L_x_31) ;  /* 0xfffffff000ac8947 */ /* 0x000fea000383ffff */
[----:B-1----:R-:W-:Y:S05]  /*2900*/  EXIT ;  /* 0x000000000000794d */ /* 0x002fea0003800000 */
.L_x_15:
[----:B-1----:R-:W-:Y:S01]  /*2910*/  IMAD.MOV.U32 R16, RZ, RZ, R7 ;  /* 0x000000ffff107224 */ /* 0x002fe200078e0007 */
[----:B------:R-:W-:Y:S01]  /*2920*/  MOV R15, 0x10 ;  /* 0x00000010000f7802 */ /* 0x000fe20000000f00 */
[----:B------:R-:W-:Y:S02]  /*2930*/  IMAD.MOV.U32 R22, RZ, RZ, 0x1f ;  /* 0x0000001fff167424 */ /* 0x000fe400078e00ff */
[----:B------:R-:W-:-:S07]  /*2940*/  IMAD.MOV.U32 R13, RZ, RZ, -0x1 ;  /* 0xffffffffff0d7424 */ /* 0x000fce00078e00ff */
[----:B0-----:R-:W-:Y:S05]  /*2950*/  WARPSYNC.COLLECTIVE R13, `(.L_x_32) ;  /* 0x000000000d087348 */ /* 0x001fea0003c00000 */
[----:B------:R1:W2:Y:S02]  /*2960*/  SHFL.DOWN P1, R14, R16, R15, R22 ;  /* 0x0800000f100e7389 */ /* 0x0002a40000020016 */
[----:B012---:R-:W-:Y:S05]  /*2970*/  ENDCOLLECTIVE ;  /* 0x000000000000791b */ /* 0x007fea0003800000 */
.L_x_32:
[----:B------:R-:W-:Y:S01]  /*2980*/  IMAD.MOV.U32 R15, RZ, RZ, 0x8 ;  /* 0x00000008ff0f7424 */ /* 0x000fe200078e00ff */
[----:B------:R-:W-:-:S04]  /*2990*/  MOV R10, R14 ;  /* 0x0000000e000a7202 */ /* 0x000fc80000000f00 */
[----:B------:R-:W-:-:S05]  /*29a0*/  FMNMX R10, R10, R7, !PT ;  /* 0x000000070a0a7209 */ /* 0x000fca0007800000 */
[----:B------:R-:W-:-:S07]  /*29b0*/  IMAD.MOV.U32 R16, RZ, RZ, R10 ;  /* 0x000000ffff107224 */ /* 0x000fce00078e000a */
[----:B------:R-:W-:Y:S05]  /*29c0*/  WARPSYNC.COLLECTIVE R13, `(.L_x_33) ;  /* 0x000000000d087348 */ /* 0x000fea0003c00000 */
[----:B------:R0:W1:Y:S02]  /*29d0*/  SHFL.DOWN P1, R14, R16, R15, R22 ;  /* 0x0800000f100e7389 */ /* 0x0000640000020016 */
[----:B01----:R-:W-:Y:S05]  /*29e0*/  ENDCOLLECTIVE ;  /* 0x000000000000791b */ /* 0x003fea0003800000 */
.L_x_33:
[----:B------:R-:W-:Y:S01]  /*29f0*/  IMAD.MOV.U32 R15, RZ, RZ, 0x4 ;  /* 0x00000004ff0f7424 */ /* 0x000fe200078e00ff */
[----:B------:R-:W-:-:S04]  /*2a00*/  MOV R9, R14 ;  /* 0x0000000e00097202 */ /* 0x000fc80000000f00 */
[----:B------:R-:W-:-:S05]  /*2a10*/  FMNMX R9, R10, R9, !PT ;  /* 0x000000090a097209 */ /* 0x000fca0007800000 */
[----:B------:R-:W-:-:S07]  /*2a20*/  IMAD.MOV.U32 R16, RZ, RZ, R9 ;  /* 0x000000ffff107224 */ /* 0x000fce00078e0009 */
[----:B------:R-:W-:Y:S05]  /*2a30*/  WARPSYNC.COLLECTIVE R13, `(.L_x_34) ;  /* 0x000000000d087348 */ /* 0x000fea0003c00000 */
[----:B------:R0:W1:Y:S02]  /*2a40*/  SHFL.DOWN P1, R14, R16, R15, R22 ;  /* 0x0800000f100e7389 */ /* 0x0000640000020016 */
[----:B01----:R-:W-:Y:S05]  /*2a50*/  ENDCOLLECTIVE ;  /* 0x000000000000791b */ /* 0x003fea0003800000 */
.L_x_34:
[----:B------:R-:W-:Y:S01]  /*2a60*/  IMAD.MOV.U32 R15, RZ, RZ, 0x2 ;  /* 0x00000002ff0f7424 */ /* 0x000fe200078e00ff */
[----:B------:R-:W-:-:S04]  /*2a70*/  MOV R12, R14 ;  /* 0x0000000e000c7202 */ /* 0x000fc80000000f00 */
[----:B------:R-:W-:-:S05]  /*2a80*/  FMNMX R12, R9, R12, !PT ;  /* 0x0000000c090c7209 */ /* 0x000fca0007800000 */
[----:B------:R-:W-:-:S07]  /*2a90*/  IMAD.MOV.U32 R16, RZ, RZ, R12 ;  /* 0x000000ffff107224 */ /* 0x000fce00078e000c */
[----:B------:R-:W-:Y:S05]  /*2aa0*/  WARPSYNC.COLLECTIVE R13, `(.L_x_35) ;  /* 0x000000000d087348 */ /* 0x000fea0003c00000 */
[----:B------:R0:W1:Y:S02]  /*2ab0*/  SHFL.DOWN P1, R14, R16, R15, R22 ;  /* 0x0800000f100e7389 */ /* 0x0000640000020016 */
[----:B01----:R-:W-:Y:S05]  /*2ac0*/  ENDCOLLECTIVE ;  /* 0x000000000000791b */ /* 0x003fea0003800000 */
.L_x_35:
[----:B------:R-:W-:Y:S01]  /*2ad0*/  IMAD.MOV.U32 R15, RZ, RZ, 0x1 ;  /* 0x00000001ff0f7424 */ /* 0x000fe200078e00ff */
[----:B------:R-:W-:-:S04]  /*2ae0*/  MOV R11, R14 ;  /* 0x0000000e000b7202 */ /* 0x000fc80000000f00 */
[----:B------:R-:W-:-:S05]  /*2af0*/  FMNMX R11, R12, R11, !PT ;  /* 0x0000000b0c0b7209 */ /* 0x000fca0007800000 */
[----:B------:R-:W-:-:S07]  /*2b00*/  IMAD.MOV.U32 R16, RZ, RZ, R11 ;  /* 0x000000ffff107224 */ /* 0x000fce00078e000b */
[----:B------:R-:W-:Y:S05]  /*2b10*/  WARPSYNC.COLLECTIVE R13, `(.L_x_36) ;  /* 0x000000000d087348 */ /* 0x000fea0003c00000 */
[----:B------:R0:W1:Y:S02]  /*2b20*/  SHFL.DOWN P1, R14, R16, R15, R22 ;  /* 0x0800000f100e7389 */ /* 0x0000640000020016 */
[----:B01----:R-:W-:Y:S05]  /*2b30*/  ENDCOLLECTIVE ;  /* 0x000000000000791b */ /* 0x003fea0003800000 */
.L_x_36:
[----:B------:R-:W-:Y:S05]  /*2b40*/  BRA `(.L_x_37) ;  /* 0xffffffe8007c7947 */ /* 0x000fea000383ffff */
.L_x_20:
[----:B----4-:R-:W-:Y:S01]  /*2b50*/  MOV R16, R3 ;  /* 0x0000000300107202 */ /* 0x010fe20000000f00 */
[----:B------:R-:W-:Y:S01]  /*2b60*/  IMAD.MOV.U32 R15, RZ, RZ, 0x10 ;  /* 0x00000010ff0f7424 */ /* 0x000fe200078e00ff */
[----:B------:R-:W-:Y:S01]  /*2b70*/  MOV R13, 0xffffffff ;  /* 0xffffffff000d7802 */ /* 0x000fe20000000f00 */
[----:B------:R-:W-:-:S07]  /*2b80*/  IMAD.MOV.U32 R22, RZ, RZ, 0x1f ;  /* 0x0000001fff167424 */ /* 0x000fce00078e00ff */
[----:B0123--:R-:W-:Y:S05]  /*2b90*/  WARPSYNC.COLLECTIVE R13, `(.L_x_38) ;  /* 0x000000000d087348 */ /* 0x00ffea0003c00000 */
[----:B------:R4:W0:Y:S02]  /*2ba0*/  SHFL.DOWN P1, R14, R16, R15, R22 ;  /* 0x0800000f100e7389 */ /* 0x0008240000020016 */
[----:B01234-:R-:W-:Y:S05]  /*2bb0*/  ENDCOLLECTIVE ;  /* 0x000000000000791b */ /* 0x01ffea0003800000 */
.L_x_38:
[----:B------:R-:W-:Y:S02]  /*2bc0*/  HFMA2 R15, -RZ, RZ, 0, 4.76837158203125e-07 ;  /* 0x00000008ff0f7431 */ /* 0x000fe400000001ff */
[----:B------:R-:W-:-:S04]  /*2bd0*/  IMAD.MOV.U32 R6, RZ, RZ, R14 ;  /* 0x000000ffff067224 */ /* 0x000fc800078e000e */
[----:B------:R-:W-:-:S04]  /*2be0*/  FADD R6, R6, R3 ;  /* 0x0000000306067221 */ /* 0x000fc80000000000 */
[----:B------:R-:W-:-:S07]  /*2bf0*/  IMAD.MOV.U32 R16, RZ, RZ, R6 ;  /* 0x000000ffff107224 */ /* 0x000fce00078e0006 */
[----:B------:R-:W-:Y:S05]  /*2c00*/  WARPSYNC.COLLECTIVE R13, `(.L_x_39) ;  /* 0x000000000d087348 */ /* 0x000fea0003c00000 */
[----:B------:R0:W1:Y:S02]  /*2c10*/  SHFL.DOWN P1, R14, R16, R15, R22 ;  /* 0x0800000f100e7389 */ /* 0x0000640000020016 */
[----:B01----:R-:W-:Y:S05]  /*2c20*/  ENDCOLLECTIVE ;  /* 0x000000000000791b */ /* 0x003fea0003800000 */
.L_x_39:
[----:B------:R-:W-:Y:S01]  /*2c30*/  MOV R15, 0x4 ;  /* 0x00000004000f7802 */ /* 0x000fe20000000f00 */
[----:B------:R-:W-:-:S04]  /*2c40*/  IMAD.MOV.U32 R5, RZ, RZ, R14 ;  /* 0x000000ffff057224 */ /* 0x000fc800078e000e */
[----:B------:R-:W-:-:S04]  /*2c50*/  FADD R5, R6, R5 ;  /* 0x0000000506057221 */ /* 0x000fc80000000000 */
[----:B------:R-:W-:-:S07]  /*2c60*/  IMAD.MOV.U32 R16, RZ, RZ, R5 ;  /* 0x000000ffff107224 */ /* 0x000fce00078e0005 */
[----:B------:R-:W-:Y:S05]  /*2c70*/  WARPSYNC.COLLECTIVE R13, `(.L_x_40) ;  /* 0x000000000d087348 */ /* 0x000fea0003c00000 */
[----:B------:R0:W1:Y:S02]  /*2c80*/  SHFL.DOWN P1, R14, R16, R15, R22 ;  /* 0x0800000f100e7389 */ /* 0x0000640000020016 */
[----:B01----:R-:W-:Y:S05]  /*2c90*/  ENDCOLLECTIVE ;  /* 0x000000000000791b */ /* 0x003fea0003800000 */
.L_x_40:
[----:B------:R-:W-:Y:S02]  /*2ca0*/  HFMA2 R15, -RZ, RZ, 0, 1.1920928955078125e-07 ;  /* 0x00000002ff0f7431 */ /* 0x000fe400000001ff */
[----:B------:R-:W-:-:S04]  /*2cb0*/  IMAD.MOV.U32 R8, RZ, RZ, R14 ;  /* 0x000000ffff087224 */ /* 0x000fc800078e000e */
[----:B------:R-:W-:-:S04]  /*2cc0*/  FADD R8, R5, R8 ;  /* 0x0000000805087221 */ /* 0x000fc80000000000 */
[----:B------:R-:W-:-:S07]  /*2cd0*/  IMAD.MOV.U32 R16, RZ, RZ, R8 ;  /* 0x000000ffff107224 */ /* 0x000fce00078e0008 */
[----:B------:R-:W-:Y:S05]  /*2ce0*/  WARPSYNC.COLLECTIVE R13, `(.L_x_41) ;  /* 0x000000000d087348 */ /* 0x000fea0003c00000 */
[----:B------:R0:W1:Y:S02]  /*2cf0*/  SHFL.DOWN P1, R14, R16, R15, R22 ;  /* 0x0800000f100e7389 */ /* 0x0000640000020016 */
[----:B01----:R-:W-:Y:S05]  /*2d00*/  ENDCOLLECTIVE ;  /* 0x000000000000791b */ /* 0x003fea0003800000 */
.L_x_41:
[----:B------:R-:W-:Y:S01]  /*2d10*/  MOV R15, 0x1 ;  /* 0x00000001000f7802 */ /* 0x000fe20000000f00 */
[----:B------:R-:W-:-:S04]  /*2d20*/  IMAD.MOV.U32 R7, RZ, RZ, R14 ;  /* 0x000000ffff077224 */ /* 0x000fc800078e000e */
[----:B------:R-:W-:-:S04]  /*2d30*/  FADD R7, R8, R7 ;  /* 0x0000000708077221 */ /* 0x000fc80000000000 */
[----:B------:R-:W-:-:S07]  /*2d40*/  IMAD.MOV.U32 R16, RZ, RZ, R7 ;  /* 0x000000ffff107224 */ /* 0x000fce00078e0007 */
[----:B------:R-:W-:Y:S05]  /*2d50*/  WARPSYNC.COLLECTIVE R13, `(.L_x_42) ;  /* 0x000000000d087348 */ /* 0x000fea0003c00000 */
[----:B------:R0:W1:Y:S02]  /*2d60*/  SHFL.DOWN P1, R14, R16, R15, R22 ;  /* 0x0800000f100e7389 */ /* 0x0000640000020016 */
[----:B01----:R-:W-:Y:S05]  /*2d70*/  ENDCOLLECTIVE ;  /* 0x000000000000791b */ /* 0x003fea0003800000 */
.L_x_42:
[----:B------:R-:W-:Y:S01]  /*2d80*/  IMAD.MOV.U32 R10, RZ, RZ, R14 ;  /* 0x000000ffff0a7224 */ /* 0x000fe200078e000e */
[----:B------:R-:W-:Y:S06]  /*2d90*/  BRA `(.L_x_43) ;  /* 0xffffffe800e47947 */ /* 0x000fec000383ffff */
        .weak           $__internal_0_$__cuda_sm20_rcp_rn_f32_slowpath
        .type           $__internal_0_$__cuda_sm20_rcp_rn_f32_slowpath,@function
        .size           $__internal_0_$__cuda_sm20_rcp_rn_f32_slowpath,(.L_x_114 - $__internal_0_$__cuda_sm20_rcp_rn_f32_slowpath)
$__internal_0_$__cuda_sm20_rcp_rn_f32_slowpath:
[----:B------:R-:W-:Y:S01]  /*2da0*/  IMAD.SHL.U32 R0, R3, 0x2, RZ ;  /* 0x0000000203007824 */ /* 0x000fe200078e00ff */
[----:B------:R-:W-:Y:S04]  /*2db0*/  BSSY.RECONVERGENT B1, `(.L_x_44) ;  /* 0x0000031000017945 */ /* 0x000fe80003800200 */
[----:B------:R-:W-:Y:S02]  /*2dc0*/  SHF.R.U32.HI R5, RZ, 0x18, R0 ;  /* 0x00000018ff057819 */ /* 0x000fe40000011600 */
[----:B------:R-:W-:Y:S02]  /*2dd0*/  MOV R0, R3 ;  /* 0x0000000300007202 */ /* 0x000fe40000000f00 */
[----:B------:R-:W-:-:S13]  /*2de0*/  ISETP.NE.U32.AND P0, PT, R5, RZ, PT ;  /* 0x000000ff0500720c */ /* 0x000fda0003f05070 */
[----:B------:R-:W-:Y:S05]  /*2df0*/  @P0 BRA `(.L_x_45) ;  /* 0x0000000000280947 */ /* 0x000fea0003800000 */
[----:B------:R-:W-:-:S05]  /*2e00*/  IMAD.SHL.U32 R3, R0, 0x2, RZ ;  /* 0x0000000200037824 */ /* 0x000fca00078e00ff */
[----:B------:R-:W-:-:S13]  /*2e10*/  ISETP.NE.AND P0, PT, R3, RZ, PT ;  /* 0x000000ff0300720c */ /* 0x000fda0003f05270 */
[----:B------:R-:W-:Y:S01]  /*2e20*/  @P0 FFMA R6, R0, 1.84467440737095516160e+19, RZ ;  /* 0x5f80000000060823 */ /* 0x000fe200000000ff */
[----:B------:R-:W-:Y:S08]  /*2e30*/  @!P0 MUFU.RCP R5, R0 ;  /* 0x0000000000058308 */ /* 0x000ff00000001000 */
[----:B------:R-:W0:Y:S02]  /*2e40*/  @P0 MUFU.RCP R3, R6 ;  /* 0x0000000600030308 */ /* 0x000e240000001000 */
[----:B0-----:R-:W-:-:S04]  /*2e50*/  @P0 FFMA R7, R6, R3, -1 ;  /* 0xbf80000006070423 */ /* 0x001fc80000000003 */
[----:B------:R-:W-:-:S04]  /*2e60*/  @P0 FADD.FTZ R8, -R7, -RZ ;  /* 0x800000ff07080221 */ /* 0x000fc80000010100 */
[----:B------:R-:W-:-:S04]  /*2e70*/  @P0 FFMA R3, R3, R8, R3 ;  /* 0x0000000803030223 */ /* 0x000fc80000000003 */
[----:B------:R-:W-:Y:S01]  /*2e80*/  @P0 FFMA R5, R3, 1.84467440737095516160e+19, RZ ;  /* 0x5f80000003050823 */ /* 0x000fe200000000ff */
[----:B------:R-:W-:Y:S06]  /*2e90*/  BRA `(.L_x_46) ;  /* 0x0000000000887947 */ /* 0x000fec0003800000 */
.L_x_45:
[----:B------:R-:W-:-:S05]  /*2ea0*/  VIADD R3, R5, 0xffffff03 ;  /* 0xffffff0305037836 */ /* 0x000fca0000000000 */
[----:B------:R-:W-:-:S13]  /*2eb0*/  ISETP.GT.U32.AND P0, PT, R3, 0x1, PT ;  /* 0x000000010300780c */ /* 0x000fda0003f04070 */
[----:B------:R-:W-:Y:S05]  /*2ec0*/  @P0 BRA `(.L_x_47) ;  /* 0x0000000000780947 */ /* 0x000fea0003800000 */
[----:B------:R-:W-:Y:S01]  /*2ed0*/  LOP3.LUT R6, R0, 0x7fffff, RZ, 0xc0, !PT ;  /* 0x007fffff00067812 */ /* 0x000fe200078ec0ff */
[----:B------:R-:W-:Y:S01]  /*2ee0*/  HFMA2 R10, -RZ, RZ, 0, 1.78813934326171875e-07 ;  /* 0x00000003ff0a7431 */ /* 0x000fe200000001ff */
[----:B------:R-:W-:Y:S02]  /*2ef0*/  IADD3 R5, PT, PT, R5, -0xfc, RZ ;  /* 0xffffff0405057810 */ /* 0x000fe40007ffe0ff */
[----:B------:R-:W-:-:S04]  /*2f00*/  LOP3.LUT R6, R6, 0x3f800000, RZ, 0xfc, !PT ;  /* 0x3f80000006067812 */ /* 0x000fc800078efcff */
[----:B------:R-:W0:Y:S01]  /*2f10*/  MUFU.RCP R7, R6 ;  /* 0x0000000600077308 */ /* 0x000e220000001000 */
[----:B------:R-:W-:Y:S01]  /*2f20*/  SHF.L.U32 R11, R10, R3, RZ ;  /* 0x000000030a0b7219 */ /* 0x000fe200000006ff */
[----:B0-----:R-:W-:-:S04]  /*2f30*/  FFMA R8, R6, R7, -1 ;  /* 0xbf80000006087423 */ /* 0x001fc80000000007 */
[----:B------:R-:W-:-:S04]  /*2f40*/  FADD.FTZ R8, -R8, -RZ ;  /* 0x800000ff08087221 */ /* 0x000fc80000010100 */
[CCC-:B------:R-:W-:Y:S01]  /*2f50*/  FFMA.RM R9, R7.reuse, R8.reuse, R7.reuse ;  /* 0x0000000807097223 */ /* 0x1c0fe20000004007 */
[----:B------:R-:W-:-:S04]  /*2f60*/  FFMA.RP R8, R7, R8, R7 ;  /* 0x0000000807087223 */ /* 0x000fc80000008007 */
[C---:B------:R-:W-:Y:S02]  /*2f70*/  LOP3.LUT R7, R9.reuse, 0x7fffff, RZ, 0xc0, !PT ;  /* 0x007fffff09077812 */ /* 0x040fe400078ec0ff */
[----:B------:R-:W-:Y:S02]  /*2f80*/  FSETP.NEU.FTZ.AND P0, PT, R9, R8, PT ;  /* 0x000000080900720b */ /* 0x000fe40003f1d000 */
[----:B------:R-:W-:Y:S02]  /*2f90*/  LOP3.LUT R8, R7, 0x800000, RZ, 0xfc, !PT ;  /* 0x0080000007087812 */ /* 0x000fe400078efcff */
[----:B------:R-:W-:Y:S02]  /*2fa0*/  SEL R7, RZ, 0xffffffff, !P0 ;  /* 0xffffffffff077807 */ /* 0x000fe40004000000 */
[----:B------:R-:W-:Y:S02]  /*2fb0*/  LOP3.LUT R6, R11, R8, RZ, 0xc0, !PT ;  /* 0x000000080b067212 */ /* 0x000fe400078ec0ff */
[----:B------:R-:W-:Y:S01]  /*2fc0*/  SHF.R.U32.HI R5, RZ, R5, R8 ;  /* 0x00000005ff057219 */ /* 0x000fe20000011608 */
[----:B------:R-:W-:Y:S01]  /*2fd0*/  IMAD.MOV R7, RZ, RZ, -R7 ;  /* 0x000000ffff077224 */ /* 0x000fe200078e0a07 */
[----:B------:R-:W-:-:S04]  /*2fe0*/  SHF.R.U32.HI R6, RZ, R3, R6 ;  /* 0x00000003ff067219 */ /* 0x000fc80000011606 */
[----:B------:R-:W-:Y:S02]  /*2ff0*/  LOP3.LUT P1, RZ, R7, R3, R8, 0xf8, !PT ;  /* 0x0000000307ff7212 */ /* 0x000fe4000782f808 */
[C---:B------:R-:W-:Y:S02]  /*3000*/  LOP3.LUT P0, RZ, R6.reuse, 0x1, RZ, 0xc0, !PT ;  /* 0x0000000106ff7812 */ /* 0x040fe4000780c0ff */
[----:B------:R-:W-:-:S04]  /*3010*/  LOP3.LUT P2, RZ, R6, 0x2, RZ, 0xc0, !PT ;  /* 0x0000000206ff7812 */ /* 0x000fc8000784c0ff */
[----:B------:R-:W-:Y:S02]  /*3020*/  PLOP3.LUT P0, PT, P0, P1, P2, 0xe0, 0x0 ;  /* 0x000000000000781c */ /* 0x000fe40000703c20 */
[----:B------:R-:W-:Y:S02]  /*3030*/  LOP3.LUT P1, RZ, R0, 0x7fffff, RZ, 0xc0, !PT ;  /* 0x007fffff00ff7812 */ /* 0x000fe4000782c0ff */
[----:B------:R-:W-:-:S05]  /*3040*/  SEL R3, RZ, 0x1, !P0 ;  /* 0x00000001ff037807 */ /* 0x000fca0004000000 */
[----:B------:R-:W-:-:S05]  /*3050*/  IMAD.MOV R3, RZ, RZ, -R3 ;  /* 0x000000ffff037224 */ /* 0x000fca00078e0a03 */
[----:B------:R-:W-:-:S13]  /*3060*/  ISETP.GE.AND P0, PT, R3, RZ, PT ;  /* 0x000000ff0300720c */ /* 0x000fda0003f06270 */
[----:B------:R-:W-:-:S04]  /*3070*/  @!P0 VIADD R5, R5, 0x1 ;  /* 0x0000000105058836 */ /* 0x000fc80000000000 */
[----:B------:R-:W-:-:S05]  /*3080*/  @!P1 IMAD.SHL.U32 R5, R5, 0x2, RZ ;  /* 0x0000000205059824 */ /* 0x000fca00078e00ff */
[----:B------:R-:W-:Y:S01]  /*3090*/  LOP3.LUT R5, R5, 0x80000000, R0, 0xf8, !PT ;  /* 0x8000000005057812 */ /* 0x000fe200078ef800 */
[----:B------:R-:W-:Y:S06]  /*30a0*/  BRA `(.L_x_46) ;  /* 0x0000000000047947 */ /* 0x000fec0003800000 */
.L_x_47:
[----:B------:R0:W1:Y:S02]  /*30b0*/  MUFU.RCP R5, R0 ;  /* 0x0000000000057308 */ /* 0x0000640000001000 */
.L_x_46:
[----:B------:R-:W-:Y:S05]  /*30c0*/  BSYNC.RECONVERGENT B1 ;  /* 0x0000000000017941 */ /* 0x000fea0003800200 */
.L_x_44:
[----:B01----:R-:W-:Y:S01]  /*30d0*/  MOV R0, R5 ;  /* 0x0000000500007202 */ /* 0x003fe20000000f00 */
[----:B------:R-:W-:-:S04]  /*30e0*/  IMAD.MOV.U32 R5, RZ, RZ, 0x0 ;  /* 0x00000000ff057424 */ /* 0x000fc800078e00ff */
[----:B------:R-:W-:Y:S05]  /*30f0*/  RET.REL.NODEC R4 `(_Z26attention_decode_kernel_v2PK13__nv_bfloat16S1_S1_PS_iiiiif) ;  /* 0xffffffcc04c07950 */ /* 0x000fea0003c3ffff */
.L_x_48:
[----:B------:R-:W-:-:S00]  /*3100*/  BRA `(.L_x_48) ;  /* 0xfffffffc00fc7947 */ /* 0x000fc0000383ffff */
[----:B------:R-:W-:-:S00]  /*3110*/  NOP ;  /* 0x0000000000007918 */ /* 0x000fc00000000000 */
        /* <DEDUP_REMOVED lines=14> */
.L_x_114:


//--------------------- .text._Z23attention_decode_kernelPK13__nv_bfloat16S1_S1_PS_iiiiif --------------------------
	.section	.text._Z23attention_decode_kernelPK13__nv_bfloat16S1_S1_PS_iiiiif,"ax",@progbits
	.align	128
        .global         _Z23attention_decode_kernelPK13__nv_bfloat16S1_S1_PS_iiiiif
        .type           _Z23attention_decode_kernelPK13__nv_bfloat16S1_S1_PS_iiiiif,@function
        .size           _Z23attention_decode_kernelPK13__nv_bfloat16S1_S1_PS_iiiiif,(.L_x_115 - _Z23attention_decode_kernelPK13__nv_bfloat16S1_S1_PS_iiiiif)
        .other          _Z23attention_decode_kernelPK13__nv_bfloat16S1_S1_PS_iiiiif,@"STO_CUDA_ENTRY STV_DEFAULT"
_Z23attention_decode_kernelPK13__nv_bfloat16S1_S1_PS_iiiiif:
.text._Z23attention_decode_kernelPK13__nv_bfloat16S1_S1_PS_iiiiif:
[----:B------:R-:W-:Y:S01]  /*0000*/  LDC R1, c[0x0][0x37c] ;  /* 0x0000df00ff017b82 */ /* 0x000fe20000000800 */
[----:B------:R-:W0:Y:S01]  /*0010*/  LDCU UR10, c[0x0][0x3a8] ;  /* 0x00007500ff0a77ac */ /* 0x000e220008000800 */
[----:B------:R-:W1:Y:S06]  /*0020*/  S2R R10, SR_CTAID.X ;  /* 0x00000000000a7919 */ /* 0x000e6c0000002500 */
[----:B------:R-:W2:Y:S01]  /*0030*/  S2UR UR9, SR_CTAID.X ;  /* 0x00000000000979c3 */ /* 0x000ea20000002500 */
[----:B------:R-:W-:Y:S01]  /*0040*/  BSSY.RECONVERGENT B0, `(.L_x_49) ;  /* 0x000016b000007945 */ /* 0x000fe20003800200 */
[----:B------:R-:W3:Y:S01]  /*0050*/  LDCU UR11, c[0x0][0x3a4] ;  /* 0x00007480ff0b77ac */ /* 0x000ee20008000800 */
[----:B------:R-:W4:Y:S05]  /*0060*/  LDCU UR15, c[0x0][0x360] ;  /* 0x00006c00ff0f77ac */ /* 0x000f2a0008000800 */
[----:B------:R-:W5:Y:S01]  /*0070*/  S2UR UR8, SR_CTAID.Y ;  /* 0x00000000000879c3 */ /* 0x000f620000002600 */
[----:B------:R-:W2:Y:S01]  /*0080*/  LDCU UR16, c[0x0][0x3ac] ;  /* 0x00007580ff1077ac */ /* 0x000ea20008000800 */
[----:B------:R-:W1:Y:S01]  /*0090*/  LDCU UR18, c[0x0][0x3a0] ;  /* 0x00007400ff1277ac */ /* 0x000e620008000800 */
[----:B0-----:R-:W-:Y:S01]  /*00a0*/  IMAD.U32 R0, RZ, RZ, UR10 ;  /* 0x0000000aff007e24 */ /* 0x001fe2000f8e00ff */
[----:B------:R-:W-:Y:S01]  /*00b0*/  ISETP.NE.AND P1, PT, RZ, UR10, PT ;  /* 0x0000000aff007c0c */ /* 0x000fe2000bf25270 */
[----:B------:R-:W0:Y:S01]  /*00c0*/  LDCU UR6, c[0x0][0x3b0] ;  /* 0x00007600ff0677ac */ /* 0x000e220008000800 */
[----:B---3--:R-:W-:-:S02]  /*00d0*/  IMAD.U32 R4, RZ, RZ, UR11 ;  /* 0x0000000bff047e24 */ /* 0x008fc4000f8e00ff */
[----:B------:R-:W-:Y:S01]  /*00e0*/  IABS R5, R0 ;  /* 0x0000000000057213 */ /* 0x000fe20000000000 */
[----:B------:R-:W-:Y:S02]  /*00f0*/  ULOP3.LUT UR4, UR11, UR10, URZ, 0x3c, !UPT ;  /* 0x0000000a0b047292 */ /* 0x000fe4000f8e3cff */
[----:B----4-:R-:W-:Y:S01]  /*0100*/  UIADD3 UR7, UPT, UPT, UR15, 0x1f, URZ ;  /* 0x0000001f0f077890 */ /* 0x010fe2000fffe0ff */
[----:B------:R-:W3:Y:S01]  /*0110*/  I2F.RP R0, R5 ;  /* 0x0000000500007306 */ /* 0x000ee20000209400 */
[----:B------:R-:W4:Y:S02]  /*0120*/  LDCU.64 UR12, c[0x0][0x358] ;  /* 0x00006b00ff0c77ac */ /* 0x000f240008000a00 */
[----:B------:R-:W-:Y:S01]  /*0130*/  ISETP.LE.AND P3, PT, RZ, UR4, PT ;  /* 0x00000004ff007c0c */ /* 0x000fe2000bf63270 */
[----:B--2---:R-:W-:Y:S01]  /*0140*/  UIADD3 UR4, UPT, UPT, UR15, -0x1, UR16 ;  /* 0xffffffff0f047890 */ /* 0x004fe2000fffe010 */
[----:B-1----:R-:W-:Y:S01]  /*0150*/  MOV R11, UR18 ;  /* 0x00000012000b7c02 */ /* 0x002fe20008000f00 */
[----:B------:R-:W-:-:S02]  /*0160*/  USHF.R.U32.HI UR7, URZ, 0x5, UR7 ;  /* 0x00000005ff077899 */ /* 0x000fc40008011607 */
[----:B0-----:R-:W-:Y:S01]  /*0170*/  UIMAD UR6, UR16, UR6, URZ ;  /* 0x00000006100672a4 */ /* 0x001fe2000f8e02ff */
[----:B---3--:R-:W0:Y:S02]  /*0180*/  MUFU.RCP R0, R0 ;  /* 0x0000000000007308 */ /* 0x008e240000001000 */
[----:B0-----:R-:W-:Y:S01]  /*0190*/  VIADD R2, R0, 0xffffffe ;  /* 0x0ffffffe00027836 */ /* 0x001fe20000000000 */
[----:B------:R-:W-:-:S05]  /*01a0*/  IABS R0, R4 ;  /* 0x0000000400007213 */ /* 0x000fca0000000000 */
[----:B------:R0:W1:Y:S02]  /*01b0*/  F2I.FTZ.U32.TRUNC.NTZ R3, R2 ;  /* 0x0000000200037305 */ /* 0x000064000021f000 */
[----:B0-----:R-:W-:Y:S01]  /*01c0*/  IMAD.MOV.U32 R2, RZ, RZ, RZ ;  /* 0x000000ffff027224 */ /* 0x001fe200078e00ff */
[----:B-1----:R-:W-:-:S05]  /*01d0*/  IADD3 R6, PT, PT, RZ, -R3, RZ ;  /* 0x80000003ff067210 */ /* 0x002fca0007ffe0ff */
[----:B------:R-:W-:Y:S02]  /*01e0*/  IMAD R7, R6, R5, RZ ;  /* 0x0000000506077224 */ /* 0x000fe400078e02ff */
[----:B------:R-:W0:Y:S02]  /*01f0*/  I2F.U32.RP R6, UR15 ;  /* 0x0000000f00067d06 */ /* 0x000e240008209000 */
[----:B------:R-:W-:-:S06]  /*0200*/  IMAD.HI.U32 R3, R3, R7, R2 ;  /* 0x0000000703037227 */ /* 0x000fcc00078e0002 */
[----:B------:R-:W-:-:S05]  /*0210*/  IMAD.HI.U32 R3, R3, R0, RZ ;  /* 0x0000000003037227 */ /* 0x000fca00078e00ff */
[----:B------:R-:W-:Y:S01]  /*0220*/  IADD3 R2, PT, PT, -R3, RZ, RZ ;  /* 0x000000ff03027210 */ /* 0x000fe20007ffe1ff */
[----:B0-----:R-:W0:Y:S04]  /*0230*/  MUFU.RCP R6, R6 ;  /* 0x0000000600067308 */ /* 0x001e280000001000 */
[----:B------:R-:W-:-:S05]  /*0240*/  IMAD R0, R5, R2, R0 ;  /* 0x0000000205007224 */ /* 0x000fca00078e0200 */
[----:B------:R-:W-:Y:S01]  /*0250*/  ISETP.GT.U32.AND P2, PT, R5, R0, PT ;  /* 0x000000000500720c */ /* 0x000fe20003f44070 */
[----:B0-----:R-:W-:-:S12]  /*0260*/  VIADD R2, R6, 0xffffffe ;  /* 0x0ffffffe06027836 */ /* 0x001fd80000000000 */
[----:B------:R-:W-:Y:S02]  /*0270*/  @!P2 IMAD.IADD R0, R0, 0x1, -R5 ;  /* 0x000000010000a824 */ /* 0x000fe400078e0a05 */
[----:B------:R-:W-:-:S03]  /*0280*/  @!P2 VIADD R3, R3, 0x1 ;  /* 0x000000010303a836 */ /* 0x000fc60000000000 */
[----:B------:R-:W-:Y:S02]  /*0290*/  ISETP.GE.U32.AND P0, PT, R0, R5, PT ;  /* 0x000000050000720c */ /* 0x000fe40003f06070 */
[----:B------:R-:W-:-:S11]  /*02a0*/  @!P1 LOP3.LUT R0, RZ, UR10, RZ, 0x33, !PT ;  /* 0x0000000aff009c12 */ /* 0x000fd6000f8e33ff */
[----:B------:R-:W-:-:S05]  /*02b0*/  @P0 IADD3 R3, PT, PT, R3, 0x1, RZ ;  /* 0x0000000103030810 */ /* 0x000fca0007ffe0ff */
[----:B------:R-:W-:-:S05]  /*02c0*/  @!P3 IMAD.MOV R3, RZ, RZ, -R3 ;  /* 0x000000ffff03b224 */ /* 0x000fca00078e0a03 */
[----:B------:R-:W-:Y:S02]  /*02d0*/  R2UR UR17, R3 ;  /* 0x00000000031172ca */ /* 0x000fe400000e0000 */
[----:B------:R-:W-:Y:S01]  /*02e0*/  @!P1 R2UR UR17, R0 ;  /* 0x00000000001192ca */ /* 0x000fe200000e0000 */
[----:B------:R0:W-:-:S12]  /*02f0*/  F2I.FTZ.U32.TRUNC.NTZ R3, R2 ;  /* 0x0000000200037305 */ /* 0x0001d8000021f000 */
[----:B------:R-:W-:Y:S01]  /*0300*/  IMAD.U32 R8, RZ, RZ, UR17 ;  /* 0x00000011ff087e24 */ /* 0x000fe2000f8e00ff */
[----:B------:R-:W-:-:S04]  /*0310*/  UISETP.NE.AND UP0, UPT, UR17, URZ, UPT ;  /* 0x000000ff1100728c */ /* 0x000fc8000bf05270 */
[-C--:B------:R-:W-:Y:S02]  /*0320*/  IABS R7, R8.reuse ;  /* 0x0000000800077213 */ /* 0x080fe40000000000 */
[----:B------:R-:W-:Y:S02]  /*0330*/  IABS R8, R8 ;  /* 0x0000000800087213 */ /* 0x000fe40000000000 */
[----:B------:R-:W1:Y:S03]  /*0340*/  I2F.RP R0, R7 ;  /* 0x0000000700007306 */ /* 0x000e660000209400 */
[----:B0-----:R-:W-:-:S05]  /*0350*/  IMAD.MOV R2, RZ, RZ, -R8 ;  /* 0x000000ffff027224 */ /* 0x001fca00078e0a08 */
[----:B-1----:R-:W0:Y:S02]  /*0360*/  MUFU.RCP R0, R0 ;  /* 0x0000000000007308 */ /* 0x002e240000001000 */
[----:B0-----:R-:W-:Y:S02]  /*0370*/  IADD3 R4, PT, PT, R0, 0xffffffe, RZ ;  /* 0x0ffffffe00047810 */ /* 0x001fe40007ffe0ff */
[----:B------:R-:W-:-:S04]  /*0380*/  IABS R0, R10 ;  /* 0x0000000a00007213 */ /* 0x000fc80000000000 */
[----:B------:R0:W1:Y:S02]  /*0390*/  F2I.FTZ.U32.TRUNC.NTZ R5, R4 ;  /* 0x0000000400057305 */ /* 0x000064000021f000 */
[----:B0-----:R-:W-:Y:S02]  /*03a0*/  HFMA2 R4, -RZ, RZ, 0, 0 ;  /* 0x00000000ff047431 */ /* 0x001fe400000001ff */
[----:B-1----:R-:W-:-:S04]  /*03b0*/  IMAD.MOV R12, RZ, RZ, -R5 ;  /* 0x000000ffff0c7224 */ /* 0x002fc800078e0a05 */
[----:B------:R-:W-:-:S04]  /*03c0*/  IMAD R9, R12, R7, RZ ;  /* 0x000000070c097224 */ /* 0x000fc800078e02ff */
[----:B------:R-:W-:-:S04]  /*03d0*/  IMAD.HI.U32 R5, R5, R9, R4 ;  /* 0x0000000905057227 */ /* 0x000fc800078e0004 */
[----:B------:R-:W-:Y:S02]  /*03e0*/  IMAD.MOV R9, RZ, RZ, -R3 ;  /* 0x000000ffff097224 */ /* 0x000fe400078e0a03 */
[----:B------:R-:W-:-:S04]  /*03f0*/  IMAD.HI.U32 R5, R5, R0, RZ ;  /* 0x0000000005057227 */ /* 0x000fc800078e00ff */
[----:B------:R-:W-:Y:S01]  /*0400*/  IMAD R0, R5, R2, R0 ;  /* 0x0000000205007224 */ /* 0x000fe200078e0200 */
[----:B------:R-:W-:Y:S01]  /*0410*/  MOV R2, RZ ;  /* 0x000000ff00027202 */ /* 0x000fe20000000f00 */
[----:B------:R-:W-:-:S03]  /*0420*/  IMAD R9, R9, UR15, RZ ;  /* 0x0000000f09097c24 */ /* 0x000fc6000f8e02ff */
[----:B------:R-:W-:Y:S01]  /*0430*/  ISETP.GT.U32.AND P1, PT, R7, R0, PT ;  /* 0x000000000700720c */ /* 0x000fe20003f24070 */
[----:B------:R-:W-:Y:S02]  /*0440*/  IMAD.HI.U32 R2, R3, R9, R2 ;  /* 0x0000000903027227 */ /* 0x000fe400078e0002 */
[----:B------:R-:W0:Y:S04]  /*0450*/  S2R R3, SR_CgaCtaId ;  /* 0x0000000000037919 */ /* 0x000e280000008800 */
[----:B------:R-:W-:-:S05]  /*0460*/  IMAD.HI.U32 R2, R2, UR4, RZ ;  /* 0x0000000402027c27 */ /* 0x000fca000f8e00ff */
[----:B------:R-:W-:Y:S01]  /*0470*/  R2UR UR14, R2 ;  /* 0x00000000020e72ca */ /* 0x000fe200000e0000 */
[----:B------:R-:W-:Y:S01]  /*0480*/  @!P1 IMAD.IADD R0, R0, 0x1, -R7 ;  /* 0x0000000100009824 */ /* 0x000fe200078e0a07 */
[----:B------:R-:W-:-:S04]  /*0490*/  @!P1 IADD3 R5, PT, PT, R5, 0x1, RZ ;  /* 0x0000000105059810 */ /* 0x000fc80007ffe0ff */
[----:B------:R-:W-:Y:S01]  /*04a0*/  ISETP.GE.U32.AND P0, PT, R0, R7, PT ;  /* 0x000000070000720c */ /* 0x000fe20003f06070 */
[----:B------:R-:W-:-:S05]  /*04b0*/  IMAD.U32 R0, RZ, RZ, UR17 ;  /* 0x00000011ff007e24 */ /* 0x000fca000f8e00ff */
[----:B------:R-:W-:Y:S01]  /*04c0*/  LOP3.LUT R0, R0, UR9, RZ, 0x3c, !PT ;  /* 0x0000000900007c12 */ /* 0x000fe2000f8e3cff */
[----:B------:R-:W-:-:S03]  /*04d0*/  UIADD3 UR5, UPT, UPT, -UR14, URZ, URZ ;  /* 0x000000ff0e057290 */ /* 0x000fc6000fffe1ff */
[----:B------:R-:W-:Y:S01]  /*04e0*/  ISETP.GE.AND P1, PT, R0, RZ, PT ;  /* 0x000000ff0000720c */ /* 0x000fe20003f26270 */
[----:B------:R-:W-:Y:S01]  /*04f0*/  UIMAD UR5, UR15, UR5, UR4 ;  /* 0x000000050f0572a4 */ /* 0x000fe2000f8e0204 */
[----:B------:R-:W1:Y:S01]  /*0500*/  S2R R0, SR_TID.X ;  /* 0x0000000000007919 */ /* 0x000e620000002100 */
[----:B------:R-:W-:Y:S01]  /*0510*/  @P0 VIADD R5, R5, 0x1 ;  /* 0x0000000105050836 */ /* 0x000fe20000000000 */
[----:B------:R-:W-:Y:S01]  /*0520*/  ISETP.NE.U32.AND P0, PT, RZ, UR15, PT ;  /* 0x0000000fff007c0c */ /* 0x000fe2000bf05070 */
[----:B------:R-:W-:-:S03]  /*0530*/  UISETP.GE.U32.AND UP1, UPT, UR5, UR15, UPT ;  /* 0x0000000f0500728c */ /* 0x000fc6000bf26070 */
[----:B------:R-:W-:-:S08]  /*0540*/  R2UR UR4, R5 ;  /* 0x00000000050472ca */ /* 0x000fd000000e0000 */
[----:B------:R-:W-:Y:S02]  /*0550*/  @UP1 UIADD3 UR5, UPT, UPT, UR5, -UR15, URZ ;  /* 0x8000000f05051290 */ /* 0x000fe4000fffe0ff */
[----:B------:R-:W-:Y:S02]  /*0560*/  @UP1 UIADD3 UR14, UPT, UPT, UR14, 0x1, URZ ;  /* 0x000000010e0e1890 */ /* 0x000fe4000fffe0ff */
[----:B------:R-:W-:Y:S01]  /*0570*/  UISETP.GE.U32.AND UP2, UPT, UR5, UR15, UPT ;  /* 0x0000000f0500728c */ /* 0x000fe2000bf46070 */
[----:B------:R-:W-:Y:S01]  /*0580*/  @!P1 IMAD R2, RZ, RZ, -UR4 ;  /* 0x80000004ff029e24 */ /* 0x000fe2000f8e02ff */
[----:B-----5:R-:W-:-:S04]  /*0590*/  UIMAD UR5, UR8, UR11, UR9 ;  /* 0x0000000b080572a4 */ /* 0x020fc8000f8e0209 */
[----:B------:R-:W-:Y:S01]  /*05a0*/  @!P1 R2UR UR4, R2 ;  /* 0x00000000020492ca */ /* 0x000fe200000e0000 */
[----:B------:R-:W-:Y:S01]  /*05b0*/  UIMAD UR5, UR5, UR16, URZ ;  /* 0x00000010050572a4 */ /* 0x000fe2000f8e02ff */
[----:B------:R-:W-:-:S03]  /*05c0*/  @!P0 LOP3.LUT R2, RZ, UR15, RZ, 0x33, !PT ;  /* 0x0000000fff028c12 */ /* 0x000fc6000f8e33ff */
[----:B------:R-:W-:Y:S02]  /*05d0*/  @UP2 UIADD3 UR14, UPT, UPT, UR14, 0x1, URZ ;  /* 0x000000010e0e2890 */ /* 0x000fe4000fffe0ff */
[----:B------:R-:W-:Y:S02]  /*05e0*/  USHF.R.S32.HI UR11, URZ, 0x1f, UR5 ;  /* 0x0000001fff0b7899 */ /* 0x000fe40008011405 */
[----:B------:R-:W-:-:S03]  /*05f0*/  @!UP0 ULOP3.LUT UR4, URZ, UR17, URZ, 0x33, !UPT ;  /* 0x00000011ff048292 */ /* 0x000fc6000f8e33ff */
[----:B------:R-:W-:Y:S01]  /*0600*/  @!P0 R2UR UR14, R2 ;  /* 0x00000000020e82ca */ /* 0x000fe200000e0000 */
[----:B------:R-:W-:Y:S01]  /*0610*/  UIMAD UR4, UR8, UR10, UR4 ;  /* 0x0000000a080472a4 */ /* 0x000fe2000f8e0204 */
[----:B-1----:R-:W-:Y:S02]  /*0620*/  ISETP.GE.AND P0, PT, R0, R11, PT ;  /* 0x0000000b0000720c */ /* 0x002fe40003f06270 */
[----:B------:R-:W-:Y:S01]  /*0630*/  MOV R2, 0x400 ;  /* 0x0000040000027802 */ /* 0x000fe20000000f00 */
[----:B------:R-:W-:-:S03]  /*0640*/  UIMAD UR10, UR4, UR6, URZ ;  /* 0x00000006040a72a4 */ /* 0x000fc6000f8e02ff */
[----:B0-----:R-:W-:Y:S01]  /*0650*/  LEA R2, R3, R2, 0x18 ;  /* 0x0000000203027211 */ /* 0x001fe200078ec0ff */
[----:B------:R-:W-:Y:S01]  /*0660*/  IMAD.U32 R3, RZ, RZ, UR7 ;  /* 0x00000007ff037e24 */ /* 0x000fe2000f8e00ff */
[----:B------:R-:W-:-:S03]  /*0670*/  USHF.R.S32.HI UR17, URZ, 0x1f, UR10 ;  /* 0x0000001fff117899 */ /* 0x000fc6000801140a */
[----:B------:R-:W-:Y:S01]  /*0680*/  IMAD.U32 R5, RZ, RZ, UR14 ;  /* 0x0000000eff057e24 */ /* 0x000fe2000f8e00ff */
[----:B------:R-:W-:Y:S01]  /*0690*/  LEA R2, R3, R2, 0x2 ;  /* 0x0000000203027211 */ /* 0x000fe200078e10ff */
[----:B------:R-:W-:-:S03]  /*06a0*/  IMAD.MOV.U32 R3, RZ, RZ, -0x800000 ;  /* 0xff800000ff037424 */ /* 0x000fc600078e00ff */
[----:B------:R-:W-:Y:S01]  /*06b0*/  VIMNMX R5, PT, PT, R5, 0x8, PT ;  /* 0x0000000805057848 */ /* 0x000fe20003fe0100 */
[----:B----4-:R-:W-:Y:S06]  /*06c0*/  @P0 BRA `(.L_x_50) ;  /* 0x0000001000080947 */ /* 0x010fec0003800000 */
[----:B------:R-:W-:-:S09]  /*06d0*/  UISETP.GE.AND UP0, UPT, UR16, 0x1, UPT ;  /* 0x000000011000788c */ /* 0x000fd2000bf06270 */
[----:B------:R-:W-:Y:S05]  /*06e0*/  BRA.U !UP0, `(.L_x_51) ;  /* 0x0000000d08d87547 */ /* 0x000fea000b800000 */
[----:B------:R-:W0:Y:S01]  /*06f0*/  LDCU.64 UR8, c[0x0][0x380] ;  /* 0x00007000ff0877ac */ /* 0x000e220008000a00 */
[----:B------:R-:W-:Y:S01]  /*0700*/  MOV R8, UR16 ;  /* 0x0000001000087c02 */ /* 0x000fe20008000f00 */
[----:B------:R-:W-:Y:S01]  /*0710*/  BSSY.RECONVERGENT B1, `(.L_x_52) ;  /* 0x00000f2000017945 */ /* 0x000fe20003800200 */
[----:B------:R-:W-:Y:S01]  /*0720*/  MOV R7, R0 ;  /* 0x0000000000077202 */ /* 0x000fe20000000f00 */
[----:B------:R-:W-:Y:S01]  /*0730*/  UIADD3 UR4, UPT, UPT, UR16, -0x1, URZ ;  /* 0xffffffff10047890 */ /* 0x000fe2000fffe0ff */
[C---:B------:R-:W-:Y:S02]  /*0740*/  LOP3.LUT R4, R8.reuse, 0x7ffffff0, RZ, 0xc0, !PT ;  /* 0x7ffffff008047812 */ /* 0x040fe400078ec0ff */
[C---:B------:R-:W-:Y:S02]  /*0750*/  LOP3.LUT R18, R8.reuse, 0xf, RZ, 0xc0, !PT ;  /* 0x0000000f08127812 */ /* 0x040fe400078ec0ff */
[C---:B------:R-:W-:Y:S01]  /*0760*/  LOP3.LUT R19, R8.reuse, 0x7, RZ, 0xc0, !PT ;  /* 0x0000000708137812 */ /* 0x040fe200078ec0ff */
[----:B------:R-:W-:Y:S01]  /*0770*/  IMAD.U32 R3, RZ, RZ, UR4 ;  /* 0x00000004ff037e24 */ /* 0x000fe2000f8e00ff */
[----:B------:R-:W-:Y:S01]  /*0780*/  LOP3.LUT R8, R8, 0x3, RZ, 0xc0, !PT ;  /* 0x0000000308087812 */ /* 0x000fe200078ec0ff */
[----:B------:R-:W-:-:S03]  /*0790*/  IMAD.MOV R9, RZ, RZ, -R4 ;  /* 0x000000ffff097224 */ /* 0x000fc600078e0a04 */
[----:B------:R-:W-:Y:S01]  /*07a0*/  ISETP.GE.U32.AND P0, PT, R3, 0xf, PT ;  /* 0x0000000f0300780c */ /* 0x000fe20003f06070 */
[----:B------:R-:W-:Y:S01]  /*07b0*/  IMAD.MOV.U32 R3, RZ, RZ, -0x800000 ;  /* 0xff800000ff037424 */ /* 0x000fe200078e00ff */
[----:B0-----:R-:W-:-:S04]  /*07c0*/  ULEA UR4, UP0, UR5, UR8, 0x1 ;  /* 0x0000000805047291 */ /* 0x001fc8000f8008ff */
[----:B------:R-:W-:Y:S02]  /*07d0*/  ULEA.HI.X UR6, UR5, UR9, UR11, 0x1, UP0 ;  /* 0x0000000905067291 */ /* 0x000fe400080f0c0b */
[----:B------:R-:W-:Y:S02]  /*07e0*/  IMAD.U32 R6, RZ, RZ, UR4 ;  /* 0x00000004ff067e24 */ /* 0x000fe4000f8e00ff */
[----:B------:R-:W-:Y:S02]  /*07f0*/  IMAD.U32 R12, RZ, RZ, UR4 ;  /* 0x00000004ff0c7e24 */ /* 0x000fe4000f8e00ff */
[----:B------:R-:W-:Y:S02]  /*0800*/  MOV R13, UR6 ;  /* 0x00000006000d7c02 */ /* 0x000fe40008000f00 */
[----:B------:R-:W-:-:S05]  /*0810*/  IADD3 R6, P1, PT, R6, 0x10, RZ ;  /* 0x0000001006067810 */ /* 0x000fca0007f3e0ff */
[----:B------:R-:W-:-:S08]  /*0820*/  IMAD.X R10, RZ, RZ, UR6, P1 ;  /* 0x00000006ff0a7e24 */ /* 0x000fd000088e06ff */
.L_x_58:
[----:B------:R-:W0:Y:S01]  /*0830*/  LDCU UR4, c[0x0][0x3ac] ;  /* 0x00007580ff0477ac */ /* 0x000e220008000800 */
[----:B------:R-:W-:Y:S02]  /*0840*/  HFMA2 R22, -RZ, RZ, 0, 0 ;  /* 0x00000000ff167431 */ /* 0x000fe400000001ff */
[----:B------:R-:W-:Y:S02]  /*0850*/  IMAD.MOV.U32 R11, RZ, RZ, RZ ;  /* 0x000000ffff0b7224 */ /* 0x000fe400078e00ff */
[----:B0-----:R-:W-:-:S05]  /*0860*/  IMAD R20, R7, UR4, RZ ;  /* 0x0000000407147c24 */ /* 0x001fca000f8e02ff */
[----:B------:R-:W-:-:S04]  /*0870*/  IADD3 R21, P1, PT, R20, UR10, RZ ;  /* 0x0000000a14157c10 */ /* 0x000fc8000ff3e0ff */
[----:B------:R-:W-:Y:S01]  /*0880*/  LEA.HI.X.SX32 R20, R20, UR17, 0x1, P1 ;  /* 0x0000001114147c11 */ /* 0x000fe200088f0eff */
[----:B------:R-:W-:Y:S08]  /*0890*/  @!P0 BRA `(.L_x_53) ;  /* 0x0000000400848947 */ /* 0x000ff00003800000 */
[----:B------:R-:W0:Y:S01]  /*08a0*/  LDCU.64 UR8, c[0x0][0x388] ;  /* 0x00007100ff0877ac */ /* 0x000e220008000a00 */
[----:B------:R-:W-:Y:S01]  /*08b0*/  IMAD.MOV.U32 R11, RZ, RZ, RZ ;  /* 0x000000ffff0b7224 */ /* 0x000fe200078e00ff */
[----:B------:R-:W-:Y:S01]  /*08c0*/  MOV R17, R10 ;  /* 0x0000000a00117202 */ /* 0x000fe20000000f00 */
[----:B------:R-:W-:Y:S02]  /*08d0*/  IMAD.MOV.U32 R16, RZ, RZ, R6 ;  /* 0x000000ffff107224 */ /* 0x000fe400078e0006 */
[----:B------:R-:W-:Y:S01]  /*08e0*/  IMAD.MOV.U32 R22, RZ, RZ, R9 ;  /* 0x000000ffff167224 */ /* 0x000fe200078e0009 */
[----:B0-----:R-:W-:-:S04]  /*08f0*/  LEA R14, P1, R21, UR8, 0x1 ;  /* 0x00000008150e7c11 */ /* 0x001fc8000f8208ff */
[----:B------:R-:W-:Y:S02]  /*0900*/  IADD3 R14, P2, PT, R14, 0x10, RZ ;  /* 0x000000100e0e7810 */ /* 0x000fe40007f5e0ff */
[----:B------:R-:W-:-:S05]  /*0910*/  LEA.HI.X R15, R21, UR9, R20, 0x1, P1 ;  /* 0x00000009150f7c11 */ /* 0x000fca00088f0c14 */
[----:B------:R-:W-:-:S07]  /*0920*/  IMAD.X R15, RZ, RZ, R15, P2 ;  /* 0x000000ffff0f7224 */ /* 0x000fce00010e060f */
.L_x_54:
[----:B------:R-:W2:Y:S04]  /*0930*/  LDG.E.U16.CONSTANT R25, desc[UR12][R16.64+-0x10] ;  /* 0xfffff00c10197981 */ /* 0x000ea8000c1e9500 */
[----:B------:R-:W3:Y:S04]  /*0940*/  LDG.E.U16.CONSTANT R27, desc[UR12][R14.64+-0x10] ;  /* 0xfffff00c0e1b7981 */ /* 0x000ee8000c1e9500 */
[----:B------:R-:W4:Y:S04]  /*0950*/  LDG.E.U16.CONSTANT R23, desc[UR12][R14.64+-0xe] ;  /* 0xfffff20c0e177981 */ /* 0x000f28000c1e9500 */
[----:B------:R-:W5:Y:S01]  /*0960*/  LDG.E.U16.CONSTANT R24, desc[UR12][R16.64+-0xe] ;  /* 0xfffff20c10187981 */ /* 0x000f62000c1e9500 */
[----:B--2---:R-:W-:-:S03]  /*0970*/  SHF.L.U32 R26, R25, 0x10, RZ ;  /* 0x00000010191a7819 */ /* 0x004fc600000006ff */
[----:B------:R-:W2:Y:S01]  /*0980*/  LDG.E.U16.CONSTANT R25, desc[UR12][R14.64+-0xc] ;  /* 0xfffff40c0e197981 */ /* 0x000ea2000c1e9500 */
[----:B---3--:R-:W-:-:S04]  /*0990*/  IMAD.U32 R27, R27, 0x10000, RZ ;  /* 0x000100001b1b7824 */ /* 0x008fc800078e00ff */
[----:B------:R-:W-:Y:S01]  /*09a0*/  FFMA R26, R26, R27, R11 ;  /* 0x0000001b1a1a7223 */ /* 0x000fe2000000000b */
[----:B----4-:R-:W-:Y:S01]  /*09b0*/  SHF.L.U32 R23, R23, 0x10, RZ ;  /* 0x0000001017177819 */ /* 0x010fe200000006ff */
[----:B------:R-:W3:Y:S01]  /*09c0*/  LDG.E.U16.CONSTANT R11, desc[UR12][R16.64+-0xc] ;  /* 0xfffff40c100b7981 */ /* 0x000ee2000c1e9500 */
[----:B-----5:R-:W-:-:S03]  /*09d0*/  IMAD.U32 R27, R24, 0x10000, RZ ;  /* 0x00010000181b7824 */ /* 0x020fc600078e00ff */
[----:B------:R-:W4:Y:S01]  /*09e0*/  LDG.E.U16.CONSTANT R24, desc[UR12][R16.64+-0xa] ;  /* 0xfffff60c10187981 */ /* 0x000f22000c1e9500 */
[----:B------:R-:W-:-:S03]  /*09f0*/  FFMA R26, R27, R23, R26 ;  /* 0x000000171b1a7223 */ /* 0x000fc6000000001a */
[----:B------:R-:W5:Y:S01]  /*0a00*/  LDG.E.U16.CONSTANT R23, desc[UR12][R14.64+-0xa] ;  /* 0xfffff60c0e177981 */ /* 0x000f62000c1e9500 */
[----:B--2---:R-:W-:Y:S02]  /*0a10*/  IMAD.U32 R25, R25, 0x10000, RZ ;  /* 0x0001000019197824 */ /* 0x004fe400078e00ff */
[----:B---3--:R-:W-:Y:S01]  /*0a20*/  IMAD.U32 R11, R11, 0x10000, RZ ;  /* 0x000100000b0b7824 */ /* 0x008fe200078e00ff */
[----:B----4-:R-:W-:-:S03]  /*0a30*/  SHF.L.U32 R27, R24, 0x10, RZ ;  /* 0x00000010181b7819 */ /* 0x010fc600000006ff */
[----:B------:R-:W-:Y:S01]  /*0a40*/  FFMA R26, R11, R25, R26 ;  /* 0x000000190b1a7223 */ /* 0x000fe2000000001a */
[----:B------:R-:W2:Y:S01]  /*0a50*/  LDG.E.U16.CONSTANT R24, desc[UR12][R16.64+-0x6] ;  /* 0xfffffa0c10187981 */ /* 0x000ea2000c1e9500 */
[----:B-----5:R-:W-:-:S03]  /*0a60*/  IMAD.U32 R23, R23, 0x10000, RZ ;  /* 0x0001000017177824 */ /* 0x020fc600078e00ff */
[----:B------:R-:W3:Y:S04]  /*0a70*/  LDG.E.U16.CONSTANT R11, desc[UR12][R16.64+-0x8] ;  /* 0xfffff80c100b7981 */ /* 0x000ee8000c1e9500 */
[----:B------:R-:W4:Y:S01]  /*0a80*/  LDG.E.U16.CONSTANT R25, desc[UR12][R14.64+-0x8] ;  /* 0xfffff80c0e197981 */ /* 0x000f22000c1e9500 */
[----:B------:R-:W-:-:S03]  /*0a90*/  FFMA R26, R27, R23, R26 ;  /* 0x000000171b1a7223 */ /* 0x000fc6000000001a */
[----:B------:R-:W5:Y:S01]  /*0aa0*/  LDG.E.U16.CONSTANT R23, desc[UR12][R14.64+-0x6] ;  /* 0xfffffa0c0e177981 */ /* 0x000f62000c1e9500 */
[----:B---3--:R-:W-:Y:S01]  /*0ab0*/  IMAD.U32 R11, R11, 0x10000, RZ ;  /* 0x000100000b0b7824 */ /* 0x008fe200078e00ff */
[----:B----4-:R-:W-:Y:S01]  /*0ac0*/  SHF.L.U32 R25, R25, 0x10, RZ ;  /* 0x0000001019197819 */ /* 0x010fe200000006ff */
[----:B--2---:R-:W-:Y:S02]  /*0ad0*/  IMAD.U32 R27, R24, 0x10000, RZ ;  /* 0x00010000181b7824 */ /* 0x004fe400078e00ff */
[----:B------:R-:W2:Y:S01]  /*0ae0*/  LDG.E.U16.CONSTANT R24, desc[UR12][R16.64+-0x2] ;  /* 0xfffffe0c10187981 */ /* 0x000ea2000c1e9500 */
[----:B-----5:R-:W-:Y:S02]  /*0af0*/  IMAD.U32 R23, R23, 0x10000, RZ ;  /* 0x0001000017177824 */ /* 0x020fe400078e00ff */
[----:B------:R-:W-:Y:S02]  /*0b00*/  FFMA R26, R11, R25, R26 ;  /* 0x000000190b1a7223 */ /* 0x000fe4000000001a */
[----:B------:R-:W3:Y:S04]  /*0b10*/  LDG.E.U16.CONSTANT R11, desc[UR12][R16.64+-0x4] ;  /* 0xfffffc0c100b7981 */ /* 0x000ee8000c1e9500 */
[----:B------:R-:W4:Y:S01]  /*0b20*/  LDG.E.U16.CONSTANT R25, desc[UR12][R14.64+-0x4] ;  /* 0xfffffc0c0e197981 */ /* 0x000f22000c1e9500 */
[----:B------:R-:W-:-:S03]  /*0b30*/  FFMA R26, R27, R23, R26 ;  /* 0x000000171b1a7223 */ /* 0x000fc6000000001a */
[----:B------:R-:W5:Y:S01]  /*0b40*/  LDG.E.U16.CONSTANT R23, desc[UR12][R14.64+-0x2] ;  /* 0xfffffe0c0e177981 */ /* 0x000f62000c1e9500 */
[----:B---3--:R-:W-:Y:S01]  /*0b50*/  SHF.L.U32 R11, R11, 0x10, RZ ;  /* 0x000000100b0b7819 */ /* 0x008fe200000006ff */
[----:B----4-:R-:W-:Y:S02]  /*0b60*/  IMAD.U32 R25, R25, 0x10000, RZ ;  /* 0x0001000019197824 */ /* 0x010fe400078e00ff */
[----:B--2---:R-:W-:Y:S01]  /*0b70*/  IMAD.U32 R27, R24, 0x10000, RZ ;  /* 0x00010000181b7824 */ /* 0x004fe200078e00ff */
[----:B-----5:R-:W-:Y:S01]  /*0b80*/  SHF.L.U32 R23, R23, 0x10, RZ ;  /* 0x0000001017177819 */ /* 0x020fe200000006ff */
[----:B------:R-:W-:Y:S01]  /*0b90*/  FFMA R26, R11, R25, R26 ;  /* 0x000000190b1a7223 */ /* 0x000fe2000000001a */
[----:B------:R-:W2:Y:S04]  /*0ba0*/  LDG.E.U16.CONSTANT R24, desc[UR12][R16.64+0x2] ;  /* 0x0000020c10187981 */ /* 0x000ea8000c1e9500 */
[----:B------:R-:W3:Y:S01]  /*0bb0*/  LDG.E.U16.CONSTANT R11, desc[UR12][R16.64] ;  /* 0x0000000c100b7981 */ /* 0x000ee2000c1e9500 */
[----:B------:R-:W-:-:S03]  /*0bc0*/  FFMA R26, R27, R23, R26 ;  /* 0x000000171b1a7223 */ /* 0x000fc6000000001a */
[----:B------:R-:W4:Y:S04]  /*0bd0*/  LDG.E.U16.CONSTANT R25, desc[UR12][R14.64] ;  /* 0x0000000c0e197981 */ /* 0x000f28000c1e9500 */
[----:B------:R-:W5:Y:S01]  /*0be0*/  LDG.E.U16.CONSTANT R23, desc[UR12][R14.64+0x2] ;  /* 0x0000020c0e177981 */ /* 0x000f62000c1e9500 */
[----:B--2---:R-:W-:-:S03]  /*0bf0*/  SHF.L.U32 R27, R24, 0x10, RZ ;  /* 0x00000010181b7819 */ /* 0x004fc600000006ff */
[----:B------:R-:W2:Y:S01]  /*0c00*/  LDG.E.U16.CONSTANT R24, desc[UR12][R16.64+0x6] ;  /* 0x0000060c10187981 */ /* 0x000ea2000c1e9500 */
[----:B---3--:R-:W-:Y:S02]  /*0c10*/  IMAD.U32 R11, R11, 0x10000, RZ ;  /* 0x000100000b0b7824 */ /* 0x008fe400078e00ff */
[----:B----4-:R-:W-:Y:S02]  /*0c20*/  IMAD.U32 R25, R25, 0x10000, RZ ;  /* 0x0001000019197824 */ /* 0x010fe400078e00ff */
[----:B-----5:R-:W-:Y:S02]  /*0c30*/  IMAD.U32 R23, R23, 0x10000, RZ ;  /* 0x0001000017177824 */ /* 0x020fe400078e00ff */
[----:B------:R-:W-:Y:S02]  /*0c40*/  FFMA R26, R11, R25, R26 ;  /* 0x000000190b1a7223 */ /* 0x000fe4000000001a */
[----:B------:R-:W3:Y:S04]  /*0c50*/  LDG.E.U16.CONSTANT R11, desc[UR12][R16.64+0x4] ;  /* 0x0000040c100b7981 */ /* 0x000ee8000c1e9500 */
[----:B------:R-:W4:Y:S01]  /*0c60*/  LDG.E.U16.CONSTANT R25, desc[UR12][R14.64+0x4] ;  /* 0x0000040c0e197981 */ /* 0x000f22000c1e9500 */
[----:B------:R-:W-:-:S03]  /*0c70*/  FFMA R26, R27, R23, R26 ;  /* 0x000000171b1a7223 */ /* 0x000fc6000000001a */
[----:B------:R-:W5:Y:S01]  /*0c80*/  LDG.E.U16.CONSTANT R23, desc[UR12][R14.64+0x6] ;  /* 0x0000060c0e177981 */ /* 0x000f62000c1e9500 */
[----:B--2---:R-:W-:-:S03]  /*0c90*/  IMAD.U32 R27, R24, 0x10000, RZ ;  /* 0x00010000181b7824 */ /* 0x004fc600078e00ff */
[----:B------:R-:W2:Y:S01]  /*0ca0*/  LDG.E.U16.CONSTANT R24, desc[UR12][R16.64+0xa] ;  /* 0x00000a0c10187981 */ /* 0x000ea2000c1e9500 */
[----:B---3--:R-:W-:Y:S01]  /*0cb0*/  IMAD.U32 R11, R11, 0x10000, RZ ;  /* 0x000100000b0b7824 */ /* 0x008fe200078e00ff */
[----:B----4-:R-:W-:Y:S01]  /*0cc0*/  SHF.L.U32 R25, R25, 0x10, RZ ;  /* 0x0000001019197819 */ /* 0x010fe200000006ff */
[----:B-----5:R-:W-:-:S04]  /*0cd0*/  IMAD.U32 R23, R23, 0x10000, RZ ;  /* 0x0001000017177824 */ /* 0x020fc800078e00ff */
[----:B------:R-:W-:Y:S02]  /*0ce0*/  FFMA R26, R11, R25, R26 ;  /* 0x000000190b1a7223 */ /* 0x000fe4000000001a */
[----:B------:R-:W3:Y:S04]  /*0cf0*/  LDG.E.U16.CONSTANT R11, desc[UR12][R16.64+0x8] ;  /* 0x0000080c100b7981 */ /* 0x000ee8000c1e9500 */
[----:B------:R-:W4:Y:S01]  /*0d00*/  LDG.E.U16.CONSTANT R25, desc[UR12][R14.64+0x8] ;  /* 0x0000080c0e197981 */ /* 0x000f22000c1e9500 */
[----:B------:R-:W-:-:S03]  /*0d10*/  FFMA R26, R27, R23, R26 ;  /* 0x000000171b1a7223 */ /* 0x000fc6000000001a */
[----:B------:R-:W5:Y:S01]  /*0d20*/  LDG.E.U16.CONSTANT R23, desc[UR12][R14.64+0xa] ;  /* 0x00000a0c0e177981 */ /* 0x000f62000c1e9500 */
[----:B--2---:R-:W-:-:S03]  /*0d30*/  IMAD.U32 R27, R24, 0x10000, RZ ;  /* 0x00010000181b7824 */ /* 0x004fc600078e00ff */
[----:B------:R-:W2:Y:S01]  /*0d40*/  LDG.E.U16.CONSTANT R24, desc[UR12][R16.64+0xe] ;  /* 0x00000e0c10187981 */ /* 0x000ea2000c1e9500 */
[----:B---3--:R-:W-:Y:S01]  /*0d50*/  SHF.L.U32 R11, R11, 0x10, RZ ;  /* 0x000000100b0b7819 */ /* 0x008fe200000006ff */
[----:B----4-:R-:W-:Y:S01]  /*0d60*/  IMAD.U32 R25, R25, 0x10000, RZ ;  /* 0x0001000019197824 */ /* 0x010fe200078e00ff */
[----:B-----5:R-:W-:-:S03]  /*0d70*/  SHF.L.U32 R23, R23, 0x10, RZ ;  /* 0x0000001017177819 */ /* 0x020fc600000006ff */
[----:B------:R-:W-:Y:S02]  /*0d80*/  FFMA R26, R11, R25, R26 ;  /* 0x000000190b1a7223 */ /* 0x000fe4000000001a */
[----:B------:R0:W3:Y:S04]  /*0d90*/  LDG.E.U16.CONSTANT R11, desc[UR12][R16.64+0xc] ;  /* 0x00000c0c100b7981 */ /* 0x0000e8000c1e9500 */
[----:B------:R-:W4:Y:S01]  /*0da0*/  LDG.E.U16.CONSTANT R25, desc[UR12][R14.64+0xc] ;  /* 0x00000c0c0e197981 */ /* 0x000f22000c1e9500 */
[----:B------:R-:W-:-:S03]  /*0db0*/  FFMA R26, R27, R23, R26 ;  /* 0x000000171b1a7223 */ /* 0x000fc6000000001a */
[----:B------:R1:W5:Y:S01]  /*0dc0*/  LDG.E.U16.CONSTANT R23, desc[UR12][R14.64+0xe] ;  /* 0x00000e0c0e177981 */ /* 0x000362000c1e9500 */
[----:B------:R-:W-:-:S04]  /*0dd0*/  IADD3 R22, PT, PT, R22, 0x10, RZ ;  /* 0x0000001016167810 */ /* 0x000fc80007ffe0ff */
[----:B------:R-:W-:Y:S02]  /*0de0*/  ISETP.NE.AND P1, PT, R22, RZ, PT ;  /* 0x000000ff1600720c */ /* 0x000fe40003f25270 */
[----:B0-----:R-:W-:Y:S02]  /*0df0*/  IADD3 R16, P2, PT, R16, 0x20, RZ ;  /* 0x0000002010107810 */ /* 0x001fe40007f5e0ff */
[----:B-1----:R-:W-:Y:S02]  /*0e00*/  IADD3 R14, P3, PT, R14, 0x20, RZ ;  /* 0x000000200e0e7810 */ /* 0x002fe40007f7e0ff */
[----:B------:R-:W-:-:S03]  /*0e10*/  IADD3.X R17, PT, PT, RZ, R17, RZ, P2, !PT ;  /* 0x00000011ff117210 */ /* 0x000fc600017fe4ff */
[----:B------:R-:W-:Y:S02]  /*0e20*/  IMAD.X R15, RZ, RZ, R15, P3 ;  /* 0x000000ffff0f7224 */ /* 0x000fe400018e060f */
[----:B--2---:R-:W-:Y:S02]  /*0e30*/  IMAD.U32 R24, R24, 0x10000, RZ ;  /* 0x0001000018187824 */ /* 0x004fe400078e00ff */
[----:B---3--:R-:W-:Y:S02]  /*0e40*/  IMAD.U32 R11, R11, 0x10000, RZ ;  /* 0x000100000b0b7824 */ /* 0x008fe400078e00ff */
[----:B----4-:R-:W-:-:S04]  /*0e50*/  IMAD.U32 R25, R25, 0x10000, RZ ;  /* 0x0001000019197824 */ /* 0x010fc800078e00ff */
[----:B------:R-:W-:Y:S01]  /*0e60*/  FFMA R11, R11, R25, R26 ;  /* 0x000000190b0b7223 */ /* 0x000fe2000000001a */
[----:B-----5:R-:W-:-:S04]  /*0e70*/  IMAD.U32 R23, R23, 0x10000, RZ ;  /* 0x0001000017177824 */ /* 0x020fc800078e00ff */
[----:B------:R-:W-:Y:S01]  /*0e80*/  FFMA R11, R24, R23, R11 ;  /* 0x00000017180b7223 */ /* 0x000fe2000000000b */
[----:B------:R-:W-:Y:S06]  /*0e90*/  @P1 BRA `(.L_x_54) ;  /* 0xfffffff800a41947 */ /* 0x000fec000383ffff */
[----:B------:R-:W-:-:S07]  /*0ea0*/  IMAD.MOV.U32 R22, RZ, RZ, R4 ;  /* 0x000000ffff167224 */ /* 0x000fce00078e0004 */
.L_x_53:
[----:B------:R-:W-:-:S13]  /*0eb0*/  ISETP.NE.AND P1, PT, R18, RZ, PT ;  /* 0x000000ff1200720c */ /* 0x000fda0003f25270 */
[----:B------:R-:W-:Y:S05]  /*0ec0*/  @!P1 BRA `(.L_x_55) ;  /* 0x0000000400b09947 */ /* 0x000fea0003800000 */
[----:B------:R-:W-:Y:S02]  /*0ed0*/  IADD3 R14, PT, PT, R18, -0x1, RZ ;  /* 0xffffffff120e7810 */ /* 0x000fe40007ffe0ff */
[----:B------:R-:W-:Y:S02]  /*0ee0*/  ISETP.NE.AND P1, PT, R19, RZ, PT ;  /* 0x000000ff1300720c */ /* 0x000fe40003f25270 */
[----:B------:R-:W-:-:S13]  /*0ef0*/  ISETP.GE.U32.AND P2, PT, R14, 0x7, PT ;  /* 0x000000070e00780c */ /* 0x000fda0003f46070 */
[----:B------:R-:W-:Y:S05]  /*0f00*/  @!P2 BRA `(.L_x_56) ;  /* 0x0000000000bca947 */ /* 0x000fea0003800000 */
[----:B------:R-:W0:Y:S01]  /*0f10*/  LDCU.64 UR8, c[0x0][0x388] ;  /* 0x00007100ff0877ac */ /* 0x000e220008000a00 */
[C---:B------:R-:W-:Y:S01]  /*0f20*/  IADD3 R15, P2, PT, R22.reuse, R21, RZ ;  /* 0x00000015160f7210 */ /* 0x040fe20007f5e0ff */
[----:B------:R-:W-:-:S04]  /*0f30*/  IMAD.WIDE.U32 R16, R22, 0x2, R12 ;  /* 0x0000000216107825 */ /* 0x000fc800078e000c */
[----:B------:R-:W-:Y:S01]  /*0f40*/  IMAD.X R24, RZ, RZ, R20, P2 ;  /* 0x000000ffff187224 */ /* 0x000fe200010e0614 */
[----:B------:R-:W2:Y:S04]  /*0f50*/  LDG.E.U16.CONSTANT R23, desc[UR12][R16.64] ;  /* 0x0000000c10177981 */ /* 0x000ea8000c1e9500 */
[----:B------:R-:W3:Y:S04]  /*0f60*/  LDG.E.U16.CONSTANT R26, desc[UR12][R16.64+0x2] ;  /* 0x0000020c101a7981 */ /* 0x000ee8000c1e9500 */
[----:B------:R-:W4:Y:S01]  /*0f70*/  LDG.E.U16.CONSTANT R27, desc[UR12][R16.64+0x4] ;  /* 0x0000040c101b7981 */ /* 0x000f22000c1e9500 */
[----:B0-----:R-:W-:-:S04]  /*0f80*/  LEA R14, P2, R15, UR8, 0x1 ;  /* 0x000000080f0e7c11 */ /* 0x001fc8000f8408ff */
[----:B------:R-:W-:-:S05]  /*0f90*/  LEA.HI.X R15, R15, UR9, R24, 0x1, P2 ;  /* 0x000000090f0f7c11 */ /* 0x000fca00090f0c18 */
[----:B------:R-:W5:Y:S04]  /*0fa0*/  LDG.E.U16.CONSTANT R25, desc[UR12][R14.64] ;  /* 0x0000000c0e197981 */ /* 0x000f68000c1e9500 */
[----:B------:R-:W4:Y:S01]  /*0fb0*/  LDG.E.U16.CONSTANT R28, desc[UR12][R14.64+0xc] ;  /* 0x00000c0c0e1c7981 */ /* 0x000f22000c1e9500 */
[----:B--2---:R-:W-:-:S03]  /*0fc0*/  IMAD.U32 R24, R23, 0x10000, RZ ;  /* 0x0001000017187824 */ /* 0x004fc600078e00ff */
[----:B------:R-:W2:Y:S01]  /*0fd0*/  LDG.E.U16.CONSTANT R23, desc[UR12][R14.64+0x2] ;  /* 0x0000020c0e177981 */ /* 0x000ea2000c1e9500 */
[----:B-----5:R-:W-:-:S05]  /*0fe0*/  SHF.L.U32 R25, R25, 0x10, RZ ;  /* 0x0000001019197819 */ /* 0x020fca00000006ff */
[----:B------:R-:W-:Y:S02]  /*0ff0*/  FFMA R24, R24, R25, R11 ;  /* 0x0000001918187223 */ /* 0x000fe4000000000b */
[----:B------:R-:W5:Y:S01]  /*1000*/  LDG.E.U16.CONSTANT R11, desc[UR12][R14.64+0x4] ;  /* 0x0000040c0e0b7981 */ /* 0x000f62000c1e9500 */
[----:B---3--:R-:W-:-:S03]  /*1010*/  IMAD.U32 R25, R26, 0x10000, RZ ;  /* 0x000100001a197824 */ /* 0x008fc600078e00ff */
[----:B------:R-:W3:Y:S01]  /*1020*/  LDG.E.U16.CONSTANT R26, desc[UR12][R16.64+0x6] ;  /* 0x0000060c101a7981 */ /* 0x000ee2000c1e9500 */
[----:B--2---:R-:W-:-:S04]  /*1030*/  IMAD.U32 R23, R23, 0x10000, RZ ;  /* 0x0001000017177824 */ /* 0x004fc800078e00ff */
[----:B------:R-:W-:Y:S01]  /*1040*/  FFMA R23, R25, R23, R24 ;  /* 0x0000001719177223 */ /* 0x000fe20000000018 */
[----:B----4-:R-:W-:Y:S02]  /*1050*/  SHF.L.U32 R24, R27, 0x10, RZ ;  /* 0x000000101b187819 */ /* 0x010fe400000006ff */
[----:B------:R-:W2:Y:S01]  /*1060*/  LDG.E.U16.CONSTANT R27, desc[UR12][R16.64+0x8] ;  /* 0x0000080c101b7981 */ /* 0x000ea2000c1e9500 */
[----:B-----5:R-:W-:-:S03]  /*1070*/  IMAD.U32 R25, R11, 0x10000, RZ ;  /* 0x000100000b197824 */ /* 0x020fc600078e00ff */
[----:B------:R-:W4:Y:S01]  /*1080*/  LDG.E.U16.CONSTANT R11, desc[UR12][R14.64+0x6] ;  /* 0x0000060c0e0b7981 */ /* 0x000f22000c1e9500 */
[----:B------:R-:W-:-:S03]  /*1090*/  FFMA R24, R24, R25, R23 ;  /* 0x0000001918187223 */ /* 0x000fc60000000017 */
[----:B------:R-:W5:Y:S01]  /*10a0*/  LDG.E.U16.CONSTANT R23, desc[UR12][R14.64+0x8] ;  /* 0x0000080c0e177981 */ /* 0x000f62000c1e9500 */
[----:B---3--:R-:W-:-:S03]  /*10b0*/  IMAD.U32 R25, R26, 0x10000, RZ ;  /* 0x000100001a197824 */ /* 0x008fc600078e00ff */
[----:B------:R-:W3:Y:S01]  /*10c0*/  LDG.E.U16.CONSTANT R26, desc[UR12][R16.64+0xa] ;  /* 0x00000a0c101a7981 */ /* 0x000ee2000c1e9500 */
[----:B----4-:R-:W-:-:S05]  /*10d0*/  SHF.L.U32 R11, R11, 0x10, RZ ;  /* 0x000000100b0b7819 */ /* 0x010fca00000006ff */
[----:B------:R-:W-:Y:S01]  /*10e0*/  FFMA R11, R25, R11, R24 ;  /* 0x0000000b190b7223 */ /* 0x000fe20000000018 */
[----:B--2---:R-:W-:Y:S01]  /*10f0*/  IMAD.U32 R24, R27, 0x10000, RZ ;  /* 0x000100001b187824 */ /* 0x004fe200078e00ff */
[----:B------:R-:W2:Y:S01]  /*1100*/  LDG.E.U16.CONSTANT R25, desc[UR12][R14.64+0xe] ;  /* 0x00000e0c0e197981 */ /* 0x000ea2000c1e9500 */
[----:B-----5:R-:W-:-:S03]  /*1110*/  IMAD.U32 R23, R23, 0x10000, RZ ;  /* 0x0001000017177824 */ /* 0x020fc600078e00ff */
[----:B------:R-:W4:Y:S01]  /*1120*/  LDG.E.U16.CONSTANT R27, desc[UR12][R14.64+0xa] ;  /* 0x00000a0c0e1b7981 */ /* 0x000f22000c1e9500 */
[----:B------:R-:W-:-:S03]  /*1130*/  FFMA R11, R24, R23, R11 ;  /* 0x00000017180b7223 */ /* 0x000fc6000000000b */
[----:B------:R-:W5:Y:S04]  /*1140*/  LDG.E.U16.CONSTANT R24, desc[UR12][R16.64+0xc] ;  /* 0x00000c0c10187981 */ /* 0x000f68000c1e9500 */
[----:B------:R-:W2:Y:S01]  /*1150*/  LDG.E.U16.CONSTANT R23, desc[UR12][R16.64+0xe] ;  /* 0x00000e0c10177981 */ /* 0x000ea2000c1e9500 */
[----:B---3--:R-:W-:Y:S02]  /*1160*/  SHF.L.U32 R26, R26, 0x10, RZ ;  /* 0x000000101a1a7819 */ /* 0x008fe400000006ff */
[----:B------:R-:W-:Y:S02]  /*1170*/  SHF.L.U32 R28, R28, 0x10, RZ ;  /* 0x000000101c1c7819 */ /* 0x000fe400000006ff */
[----:B------:R-:W-:Y:S01]  /*1180*/  IADD3 R22, PT, PT, R22, 0x8, RZ ;  /* 0x0000000816167810 */ /* 0x000fe20007ffe0ff */
[----:B----4-:R-:W-:-:S02]  /*1190*/  IMAD.U32 R27, R27, 0x10000, RZ ;  /* 0x000100001b1b7824 */ /* 0x010fc400078e00ff */
[----:B-----5:R-:W-:Y:S02]  /*11a0*/  IMAD.U32 R24, R24, 0x10000, RZ ;  /* 0x0001000018187824 */ /* 0x020fe400078e00ff */
[----:B------:R-:W-:Y:S01]  /*11b0*/  FFMA R11, R26, R27, R11 ;  /* 0x0000001b1a0b7223 */ /* 0x000fe2000000000b */
[----:B--2---:R-:W-:Y:S02]  /*11c0*/  IMAD.U32 R25, R25, 0x10000, RZ ;  /* 0x0001000019197824 */ /* 0x004fe400078e00ff */
[----:B------:R-:W-:Y:S02]  /*11d0*/  IMAD.U32 R26, R23, 0x10000, RZ ;  /* 0x00010000171a7824 */ /* 0x000fe400078e00ff */
[----:B------:R-:W-:-:S04]  /*11e0*/  FFMA R11, R24, R28, R11 ;  /* 0x0000001c180b7223 */ /* 0x000fc8000000000b */
[----:B------:R-:W-:-:S07]  /*11f0*/  FFMA R11, R26, R25, R11 ;  /* 0x000000191a0b7223 */ /* 0x000fce000000000b */
.L_x_56:
[----:B------:R-:W-:Y:S05]  /*1200*/  @!P1 BRA `(.L_x_55) ;  /* 0x0000000000e09947 */ /* 0x000fea0003800000 */
[----:B------:R-:W-:Y:S01]  /*1210*/  VIADD R14, R19, 0xffffffff ;  /* 0xffffffff130e7836 */ /* 0x000fe20000000000 */
[----:B------:R-:W-:-:S04]  /*1220*/  ISETP.NE.AND P1, PT, R8, RZ, PT ;  /* 0x000000ff0800720c */ /* 0x000fc80003f25270 */
[----:B------:R-:W-:-:S13]  /*1230*/  ISETP.GE.U32.AND P2, PT, R14, 0x3, PT ;  /* 0x000000030e00780c */ /* 0x000fda0003f46070 */
[----:B------:R-:W-:Y:S05]  /*1240*/  @!P2 BRA `(.L_x_57) ;  /* 0x00000000006ca947 */ /* 0x000fea0003800000 */
[----:B------:R-:W0:Y:S01]  /*1250*/  LDCU.64 UR8, c[0x0][0x388] ;  /* 0x00007100ff0877ac */ /* 0x000e220008000a00 */
[C---:B------:R-:W-:Y:S01]  /*1260*/  IADD3 R15, P2, PT, R22.reuse, R21, RZ ;  /* 0x00000015160f7210 */ /* 0x040fe20007f5e0ff */
[----:B------:R-:W-:-:S04]  /*1270*/  IMAD.WIDE.U32 R16, R22, 0x2, R12 ;  /* 0x0000000216107825 */ /* 0x000fc800078e000c */
[----:B------:R-:W-:Y:S01]  /*1280*/  IMAD.X R24, RZ, RZ, R20, P2 ;  /* 0x000000ffff187224 */ /* 0x000fe200010e0614 */
[----:B------:R-:W2:Y:S04]  /*1290*/  LDG.E.U16.CONSTANT R23, desc[UR12][R16.64] ;  /* 0x0000000c10177981 */ /* 0x000ea8000c1e9500 */
[----:B------:R-:W3:Y:S01]  /*12a0*/  LDG.E.U16.CONSTANT R26, desc[UR12][R16.64+0x2] ;  /* 0x0000020c101a7981 */ /* 0x000ee2000c1e9500 */
[----:B0-----:R-:W-:-:S04]  /*12b0*/  LEA R14, P2, R15, UR8, 0x1 ;  /* 0x000000080f0e7c11 */ /* 0x001fc8000f8408ff */
[----:B------:R-:W-:-:S05]  /*12c0*/  LEA.HI.X R15, R15, UR9, R24, 0x1, P2 ;  /* 0x000000090f0f7c11 */ /* 0x000fca00090f0c18 */
[----:B------:R-:W4:Y:S04]  /*12d0*/  LDG.E.U16.CONSTANT R25, desc[UR12][R14.64] ;  /* 0x0000000c0e197981 */ /* 0x000f28000c1e9500 */
[----:B------:R-:W5:Y:S04]  /*12e0*/  LDG.E.U16.CONSTANT R27, desc[UR12][R14.64+0x2] ;  /* 0x0000020c0e1b7981 */ /* 0x000f68000c1e9500 */
[----:B------:R-:W3:Y:S01]  /*12f0*/  LDG.E.U16.CONSTANT R28, desc[UR12][R14.64+0x4] ;  /* 0x0000040c0e1c7981 */ /* 0x000ee2000c1e9500 */
[----:B--2---:R-:W-:-:S03]  /*1300*/  SHF.L.U32 R24, R23, 0x10, RZ ;  /* 0x0000001017187819 */ /* 0x004fc600000006ff */
[----:B------:R-:W2:Y:S01]  /*1310*/  LDG.E.U16.CONSTANT R23, desc[UR12][R16.64+0x6] ;  /* 0x0000060c10177981 */ /* 0x000ea2000c1e9500 */
[----:B----4-:R-:W-:-:S04]  /*1320*/  IMAD.U32 R25, R25, 0x10000, RZ ;  /* 0x0001000019197824 */ /* 0x010fc800078e00ff */
[----:B------:R-:W-:Y:S02]  /*1330*/  FFMA R11, R24, R25, R11 ;  /* 0x00000019180b7223 */ /* 0x000fe4000000000b */
[----:B------:R-:W4:Y:S04]  /*1340*/  LDG.E.U16.CONSTANT R24, desc[UR12][R16.64+0x4] ;  /* 0x0000040c10187981 */ /* 0x000f28000c1e9500 */
[----:B------:R-:W4:Y:S01]  /*1350*/  LDG.E.U16.CONSTANT R25, desc[UR12][R14.64+0x6] ;  /* 0x0000060c0e197981 */ /* 0x000f22000c1e9500 */
[----:B-----5:R-:W-:Y:S01]  /*1360*/  SHF.L.U32 R27, R27, 0x10, RZ ;  /* 0x000000101b1b7819 */ /* 0x020fe200000006ff */
[----:B---3--:R-:W-:Y:S02]  /*1370*/  IMAD.U32 R26, R26, 0x10000, RZ ;  /* 0x000100001a1a7824 */ /* 0x008fe400078e00ff */
[----:B------:R-:W-:-:S02]  /*1380*/  IMAD.U32 R28, R28, 0x10000, RZ ;  /* 0x000100001c1c7824 */ /* 0x000fc400078e00ff */
[----:B------:R-:W-:Y:S01]  /*1390*/  FFMA R11, R26, R27, R11 ;  /* 0x0000001b1a0b7223 */ /* 0x000fe2000000000b */
[----:B------:R-:W-:Y:S01]  /*13a0*/  VIADD R22, R22, 0x4 ;  /* 0x0000000416167836 */ /* 0x000fe20000000000 */
[----:B--2---:R-:W-:Y:S01]  /*13b0*/  SHF.L.U32 R26, R23, 0x10, RZ ;  /* 0x00000010171a7819 */ /* 0x004fe200000006ff */
[----:B----4-:R-:W-:Y:S02]  /*13c0*/  IMAD.U32 R24, R24, 0x10000, RZ ;  /* 0x0001000018187824 */ /* 0x010fe400078e00ff */
[----:B------:R-:W-:Y:S02]  /*13d0*/  IMAD.U32 R25, R25, 0x10000, RZ ;  /* 0x0001000019197824 */ /* 0x000fe400078e00ff */
[----:B------:R-:W-:-:S04]  /*13e0*/  FFMA R11, R24, R28, R11 ;  /* 0x0000001c180b7223 */ /* 0x000fc8000000000b */
[----:B------:R-:W-:-:S07]  /*13f0*/  FFMA R11, R26, R25, R11 ;  /* 0x000000191a0b7223 */ /* 0x000fce000000000b */
.L_x_57:
[----:B------:R-:W-:Y:S05]  /*1400*/  @!P1 BRA `(.L_x_55) ;  /* 0x0000000000609947 */ /* 0x000fea0003800000 */
[----:B------:R-:W0:Y:S01]  /*1410*/  LDCU.64 UR8, c[0x0][0x388] ;  /* 0x00007100ff0877ac */ /* 0x000e220008000a00 */
[C---:B------:R-:W-:Y:S01]  /*1420*/  IADD3 R21, P1, PT, R22.reuse, R21, RZ ;  /* 0x0000001516157210 */ /* 0x040fe20007f3e0ff */
[----:B------:R-:W-:-:S03]  /*1430*/  IMAD.WIDE.U32 R16, R22, 0x2, R12 ;  /* 0x0000000216107825 */ /* 0x000fc600078e000c */
[----:B------:R-:W-:Y:S02]  /*1440*/  IADD3.X R20, PT, PT, RZ, R20, RZ, P1, !PT ;  /* 0x00000014ff147210 */ /* 0x000fe40000ffe4ff */
[----:B0-----:R-:W-:-:S04]  /*1450*/  LEA R14, P1, R21, UR8, 0x1 ;  /* 0x00000008150e7c11 */ /* 0x001fc8000f8208ff */
[----:B------:R-:W-:Y:S02]  /*1460*/  LEA.HI.X R15, R21, UR9, R20, 0x1, P1 ;  /* 0x00000009150f7c11 */ /* 0x000fe400088f0c14 */
[----:B------:R-:W2:Y:S04]  /*1470*/  LDG.E.U16.CONSTANT R20, desc[UR12][R16.64] ;  /* 0x0000000c10147981 */ /* 0x000ea8000c1e9500 */
[----:B------:R-:W3:Y:S01]  /*1480*/  LDG.E.U16.CONSTANT R21, desc[UR12][R14.64] ;  /* 0x0000000c0e157981 */ /* 0x000ee2000c1e9500 */
[----:B------:R-:W-:Y:S01]  /*1490*/  ISETP.NE.AND P1, PT, R8, 0x1, PT ;  /* 0x000000010800780c */ /* 0x000fe20003f25270 */
[----:B--2---:R-:W-:Y:S02]  /*14a0*/  IMAD.U32 R20, R20, 0x10000, RZ ;  /* 0x0001000014147824 */ /* 0x004fe400078e00ff */
[----:B---3--:R-:W-:-:S04]  /*14b0*/  IMAD.U32 R21, R21, 0x10000, RZ ;  /* 0x0001000015157824 */ /* 0x008fc800078e00ff */
[----:B------:R-:W-:-:S06]  /*14c0*/  FFMA R11, R20, R21, R11 ;  /* 0x00000015140b7223 */ /* 0x000fcc000000000b */
[----:B------:R-:W-:Y:S05]  /*14d0*/  @!P1 BRA `(.L_x_55) ;  /* 0x00000000002c9947 */ /* 0x000fea0003800000 */
[----:B------:R-:W-:Y:S01]  /*14e0*/  ISETP.NE.AND P1, PT, R8, 0x2, PT ;  /* 0x000000020800780c */ /* 0x000fe20003f25270 */
[----:B------:R-:W2:Y:S04]  /*14f0*/  LDG.E.U16.CONSTANT R20, desc[UR12][R16.64+0x2] ;  /* 0x0000020c10147981 */ /* 0x000ea8000c1e9500 */
[----:B------:R-:W3:Y:S08]  /*1500*/  LDG.E.U16.CONSTANT R21, desc[UR12][R14.64+0x2] ;  /* 0x0000020c0e157981 */ /* 0x000ef0000c1e9500 */
[----:B------:R-:W4:Y:S04]  /*1510*/  @P1 LDG.E.U16.CONSTANT R23, desc[UR12][R14.64+0x4] ;  /* 0x0000040c0e171981 */ /* 0x000f28000c1e9500 */
[----:B------:R-:W5:Y:S01]  /*1520*/  @P1 LDG.E.U16.CONSTANT R22, desc[UR12][R16.64+0x4] ;  /* 0x0000040c10161981 */ /* 0x000f62000c1e9500 */
[----:B--2---:R-:W-:Y:S01]  /*1530*/  SHF.L.U32 R20, R20, 0x10, RZ ;  /* 0x0000001014147819 */ /* 0x004fe200000006ff */
[----:B---3--:R-:W-:-:S04]  /*1540*/  IMAD.U32 R21, R21, 0x10000, RZ ;  /* 0x0001000015157824 */ /* 0x008fc800078e00ff */
[----:B------:R-:W-:Y:S01]  /*1550*/  FFMA R11, R20, R21, R11 ;  /* 0x00000015140b7223 */ /* 0x000fe2000000000b */
[----:B----4-:R-:W-:Y:S01]  /*1560*/  @P1 SHF.L.U32 R23, R23, 0x10, RZ ;  /* 0x0000001017171819 */ /* 0x010fe200000006ff */
[----:B-----5:R-:W-:-:S04]  /*1570*/  @P1 IMAD.U32 R22, R22, 0x10000, RZ ;  /* 0x0001000016161824 */ /* 0x020fc800078e00ff */
[----:B------:R-:W-:-:S07]  /*1580*/  @P1 FFMA R11, R22, R23, R11 ;  /* 0x00000017160b1223 */ /* 0x000fce000000000b */
.L_x_55:
[----:B------:R-:W0:Y:S01]  /*1590*/  LDCU UR4, c[0x0][0x3b4] ;  /* 0x00007680ff0477ac */ /* 0x000e220008000800 */
[C---:B------:R-:W-:Y:S02]  /*15a0*/  IMAD R15, R7.reuse, 0x4, R2 ;  /* 0x00000004070f7824 */ /* 0x040fe400078e0202 */
[----:B------:R-:W-:Y:S01]  /*15b0*/  VIADD R7, R7, UR15 ;  /* 0x0000000f07077c36 */ /* 0x000fe20008000000 */
[----:B------:R-:W1:Y:S01]  /*15c0*/  LDCU UR6, c[0x0][0x3a0] ;  /* 0x00007400ff0677ac */ /* 0x000e620008000800 */
[----:B0-----:R-:W-:Y:S01]  /*15d0*/  FMUL R14, R11, UR4 ;  /* 0x000000040b0e7c20 */ /* 0x001fe20008400000 */
[----:B-1----:R-:W-:-:S04]  /*15e0*/  MOV R11, UR6 ;  /* 0x00000006000b7c02 */ /* 0x002fc80008000f00 */
[----:B------:R0:W-:Y:S01]  /*15f0*/  STS [R15], R14 ;  /* 0x0000000e0f007388 */ /* 0x0001e20000000800 */
[----:B------:R-:W-:Y:S02]  /*1600*/  FMNMX R3, R14, R3, !PT ;  /* 0x000000030e037209 */ /* 0x000fe40007800000 */
[----:B------:R-:W-:-:S13]  /*1610*/  ISETP.GE.AND P1, PT, R7, R11, PT ;  /* 0x0000000b0700720c */ /* 0x000fda0003f26270 */
[----:B0-----:R-:W-:Y:S05]  /*1620*/  @!P1 BRA `(.L_x_58) ;  /* 0xfffffff000809947 */ /* 0x001fea000383ffff */
[----:B------:R-:W-:Y:S05]  /*1630*/  BSYNC.RECONVERGENT B1 ;  /* 0x0000000000017941 */ /* 0x000fea0003800200 */
.L_x_52:
[----:B------:R-:W-:Y:S05]  /*1640*/  BRA `(.L_x_50) ;  /* 0x0000000000287947 */ /* 0x000fea0003800000 */
.L_x_51:
[----:B------:R-:W0:Y:S01]  /*1650*/  LDCU UR4, c[0x0][0x3b4] ;  /* 0x00007680ff0477ac */ /* 0x000e220008000800 */
[----:B------:R-:W-:Y:S02]  /*1660*/  IMAD.MOV.U32 R3, RZ, RZ, -0x800000 ;  /* 0xff800000ff037424 */ /* 0x000fe400078e00ff */
[----:B------:R-:W-:Y:S02]  /*1670*/  IMAD.MOV.U32 R6, RZ, RZ, R0 ;  /* 0x000000ffff067224 */ /* 0x000fe400078e0000 */
[----:B0-----:R-:W-:-:S07]  /*1680*/  FMUL R4, RZ, UR4 ;  /* 0x00000004ff047c20 */ /* 0x001fce0008400000 */
.L_x_59:
[C---:B------:R-:W-:Y:S01]  /*1690*/  LEA R7, R6.reuse, R2, 0x2 ;  /* 0x0000000206077211 */ /* 0x040fe200078e10ff */
[----:B------:R-:W-:Y:S01]  /*16a0*/  VIADD R6, R6, UR15 ;  /* 0x0000000f06067c36 */ /* 0x000fe20008000000 */
[----:B------:R-:W-:-:S03]  /*16b0*/  FMNMX R3, R4, R3, !PT ;  /* 0x0000000304037209 */ /* 0x000fc60007800000 */
[----:B------:R0:W-:Y:S01]  /*16c0*/  STS [R7], R4 ;  /* 0x0000000407007388 */ /* 0x0001e20000000800 */
[----:B------:R-:W-:-:S13]  /*16d0*/  ISETP.GE.AND P0, PT, R6, R11, PT ;  /* 0x0000000b0600720c */ /* 0x000fda0003f06270 */
[----:B0-----:R-:W-:Y:S05]  /*16e0*/  @!P0 BRA `(.L_x_59) ;  /* 0xfffffffc00e88947 */ /* 0x001fea000383ffff */
.L_x_50:
[----:B------:R-:W-:Y:S05]  /*16f0*/  BSYNC.RECONVERGENT B0 ;  /* 0x0000000000007941 */ /* 0x000fea0003800200 */
.L_x_49:
[----:B------:R-:W0:Y:S01]  /*1700*/  SHFL.DOWN PT, R4, R3, 0x10, 0x1f ;  /* 0x0a001f0003047f89 */ /* 0x000e2200000e0000 */
[----:B------:R-:W1:Y:S01]  /*1710*/  S2UR UR6, SR_CgaCtaId ;  /* 0x00000000000679c3 */ /* 0x000e620000008800 */
[----:B------:R-:W-:-:S07]  /*1720*/  UMOV UR4, 0x400 ;  /* 0x0000040000047882 */ /* 0x000fce0000000000 */
[----:B------:R-:W-:Y:S01]  /*1730*/  BAR.SYNC.DEFER_BLOCKING 0x0 ;  /* 0x0000000000007b1d */ /* 0x000fe20000010000 */
[----:B0-----:R-:W-:Y:S01]  /*1740*/  FMNMX R4, R4, R3, !PT ;  /* 0x0000000304047209 */ /* 0x001fe20007800000 */
[----:B-1----:R-:W-:Y:S01]  /*1750*/  ULEA UR4, UR6, UR4, 0x18 ;  /* 0x0000000406047291 */ /* 0x002fe2000f8ec0ff */
[----:B------:R-:W-:-:S03]  /*1760*/  LOP3.LUT P0, R3, R0, 0x1f, RZ, 0xc0, !PT ;  /* 0x0000001f00037812 */ /* 0x000fc6000780c0ff */
[----:B------:R-:W0:Y:S02]  /*1770*/  SHFL.DOWN PT, R7, R4, 0x8, 0x1f ;  /* 0x09001f0004077f89 */ /* 0x000e2400000e0000 */
[----:B0-----:R-:W-:Y:S02]  /*1780*/  FMNMX R7, R4, R7, !PT ;  /* 0x0000000704077209 */ /* 0x001fe40007800000 */
[----:B------:R-:W-:-:S03]  /*1790*/  LEA.HI R4, R0, UR4, RZ, 0x1d ;  /* 0x0000000400047c11 */ /* 0x000fc6000f8fe8ff */
[----:B------:R-:W0:Y:S02]  /*17a0*/  SHFL.DOWN PT, R6, R7, 0x4, 0x1f ;  /* 0x08801f0007067f89 */ /* 0x000e2400000e0000 */
[----:B0-----:R-:W-:-:S05]  /*17b0*/  FMNMX R6, R7, R6, !PT ;  /* 0x0000000607067209 */ /* 0x001fca0007800000 */
[----:B------:R-:W0:Y:S02]  /*17c0*/  SHFL.DOWN PT, R9, R6, 0x2, 0x1f ;  /* 0x08401f0006097f89 */ /* 0x000e2400000e0000 */
[----:B0-----:R-:W-:Y:S02]  /*17d0*/  FMNMX R9, R6, R9, !PT ;  /* 0x0000000906097209 */ /* 0x001fe40007800000 */
[----:B------:R-:W-:-:S03]  /*17e0*/  LEA R6, R3, UR4, 0x2 ;  /* 0x0000000403067c11 */ /* 0x000fc6000f8e10ff */
[----:B------:R-:W0:Y:S02]  /*17f0*/  SHFL.DOWN PT, R8, R9, 0x1, 0x1f ;  /* 0x08201f0009087f89 */ /* 0x000e2400000e0000 */
[----:B0-----:R-:W-:-:S05]  /*1800*/  FMNMX R8, R9, R8, !PT ;  /* 0x0000000809087209 */ /* 0x001fca0007800000 */
[----:B------:R-:W0:Y:S04]  /*1810*/  SHFL.IDX PT, R13, R8, RZ, 0x1f ;  /* 0x00001fff080d7589 */ /* 0x000e2800000e0000 */
        /* <DEDUP_REMOVED lines=19> */
.L_x_103:
[----:B--2---:R-:W-:Y:S01]  /*1950*/  FMNMX R12, R13, R12, !PT ;  /* 0x0000000c0d0c7209 */ /* 0x004fe20007800000 */
[----:B------:R-:W-:Y:S05]  /*1960*/  WARPSYNC.ALL ;  /* 0x0000000000007948 */ /* 0x000fea0003800000 */
[----:B------:R-:W2:Y:S04]  /*1970*/  SHFL.IDX PT, R12, R12, RZ, 0x1f ;  /* 0x00001fff0c0c7589 */ /* 0x000ea800000e0000 */
[----:B--2---:R2:W-:Y:S02]  /*1980*/  @!P1 STS [UR4], R12 ;  /* 0x0000000cff009988 */ /* 0x0045e40008000804 */
.L_x_60:
[----:B------:R-:W-:Y:S05]  /*1990*/  WARPSYNC.ALL ;  /* 0x0000000000007948 */ /* 0x000fea0003800000 */
[----:B------:R-:W-:Y:S01]  /*19a0*/  ISETP.GE.AND P1, PT, R0, R11, PT ;  /* 0x0000000b0000720c */ /* 0x000fe20003f26270 */
[----:B------:R-:W-:Y:S01]  /*19b0*/  BAR.SYNC.DEFER_BLOCKING 0x0 ;  /* 0x0000000000007b1d */ /* 0x000fe20000010000 */
[----:B------:R-:W-:-:S05]  /*19c0*/  HFMA2 R8, -RZ, RZ, 0, 0 ;  /* 0x00000000ff087431 */ /* 0x000fca00000001ff */
[----:B------:R-:W-:Y:S01]  /*19d0*/  BSSY.RECONVERGENT B0, `(.L_x_62) ;  /* 0x0000018000007945 */ /* 0x000fe20003800200 */
[----:B------:R-:W3:Y:S01]  /*19e0*/  LDS R7, [UR4] ;  /* 0x00000004ff077984 */ /* 0x000ee20008000800 */
[----:B------:R-:W-:Y:S06]  /*19f0*/  BAR.SYNC.DEFER_BLOCKING 0x0 ;  /* 0x0000000000007b1d */ /* 0x000fec0000010000 */
[----:B------:R-:W-:Y:S05]  /*1a00*/  @P1 BRA `(.L_x_63) ;  /* 0x0000000000501947 */ /* 0x000fea0003800000 */
[----:B------:R-:W-:Y:S01]  /*1a10*/  IMAD.MOV.U32 R8, RZ, RZ, RZ ;  /* 0x000000ffff087224 */ /* 0x000fe200078e00ff */
[----:B------:R-:W-:Y:S01]  /*1a20*/  MOV R17, 0x3bbb989d ;  /* 0x3bbb989d00117802 */ /* 0x000fe20000000f00 */
[----:B------:R-:W-:Y:S02]  /*1a30*/  IMAD.MOV.U32 R9, RZ, RZ, R0 ;  /* 0x000000ffff097224 */ /* 0x000fe400078e0000 */
[----:B------:R-:W-:-:S07]  /*1a40*/  IMAD.MOV.U32 R14, RZ, RZ, 0x437c0000 ;  /* 0x437c0000ff0e7424 */ /* 0x000fce00078e00ff */
.L_x_64:
[C---:B----4-:R-:W-:Y:S02]  /*1a50*/  IMAD R10, R9.reuse, 0x4, R2 ;  /* 0x00000004090a7824 */ /* 0x050fe400078e0202 */
[----:B------:R-:W-:-:S03]  /*1a60*/  VIADD R9, R9, UR15 ;  /* 0x0000000f09097c36 */ /* 0x000fc60008000000 */
[----:B--2---:R-:W3:Y:S02]  /*1a70*/  LDS R12, [R10] ;  /* 0x000000000a0c7984 */ /* 0x004ee40000000800 */
[----:B------:R-:W-:Y:S01]  /*1a80*/  ISETP.GE.AND P1, PT, R9, R11, PT ;  /* 0x0000000b0900720c */ /* 0x000fe20003f26270 */
[----:B---3--:R-:W-:-:S04]  /*1a90*/  FADD R12, -R7, R12 ;  /* 0x0000000c070c7221 */ /* 0x008fc80000000100 */
[----:B-1----:R-:W-:-:S04]  /*1aa0*/  FFMA.SAT R13, R12, R17, 0.5 ;  /* 0x3f0000000c0d7423 */ /* 0x002fc80000002011 */
        /* <DEDUP_REMOVED lines=10> */
.L_x_63:
[----:B------:R-:W-:Y:S05]  /*1b50*/  BSYNC.RECONVERGENT B0 ;  /* 0x0000000000007941 */ /* 0x000fea0003800200 */
.L_x_62:
[----:B---3--:R-:W3:Y:S01]  /*1b60*/  SHFL.DOWN PT, R7, R8, 0x10, 0x1f ;  /* 0x0a001f0008077f89 */ /* 0x008ee200000e0000 */
[----:B------:R-:W-:Y:S01]  /*1b70*/  BAR.SYNC.DEFER_BLOCKING 0x0 ;  /* 0x0000000000007b1d */ /* 0x000fe20000010000 */
[----:B------:R-:W-:Y:S01]  /*1b80*/  ISETP.NE.AND P1, PT, R3, RZ, PT ;  /* 0x000000ff0300720c */ /* 0x000fe20003f25270 */
[----:B---3--:R-:W-:-:S05]  /*1b90*/  FADD R7, R7, R8 ;  /* 0x0000000807077221 */ /* 0x008fca0000000000 */
[----:B----4-:R-:W3:Y:S02]  /*1ba0*/  SHFL.DOWN PT, R10, R7, 0x8, 0x1f ;  /* 0x09001f00070a7f89 */ /* 0x010ee400000e0000 */
[----:B---3--:R-:W-:-:S05]  /*1bb0*/  FADD R10, R7, R10 ;  /* 0x0000000a070a7221 */ /* 0x008fca0000000000 */
[----:B------:R-:W3:Y:S02]  /*1bc0*/  SHFL.DOWN PT, R9, R10, 0x4, 0x1f ;  /* 0x08801f000a097f89 */ /* 0x000ee400000e0000 */
[----:B---3--:R-:W-:-:S05]  /*1bd0*/  FADD R9, R10, R9 ;  /* 0x000000090a097221 */ /* 0x008fca0000000000 */
[----:B--2---:R-:W2:Y:S02]  /*1be0*/  SHFL.DOWN PT, R12, R9, 0x2, 0x1f ;  /* 0x08401f00090c7f89 */ /* 0x004ea400000e0000 */
[----:B--2---:R-:W-:-:S05]  /*1bf0*/  FADD R12, R9, R12 ;  /* 0x0000000c090c7221 */ /* 0x004fca0000000000 */
[----:B-1----:R-:W1:Y:S02]  /*1c00*/  SHFL.DOWN PT, R13, R12, 0x1, 0x1f ;  /* 0x08201f000c0d7f89 */ /* 0x002e6400000e0000 */
[----:B-1----:R-:W-:-:S05]  /*1c10*/  FADD R13, R12, R13 ;  /* 0x0000000d0c0d7221 */ /* 0x002fca0000000000 */
[----:B------:R1:W-:Y:S01]  /*1c20*/  @!P1 STS [R4], R13 ;  /* 0x0000000d04009388 */ /* 0x0003e20000000800 */
[----:B------:R-:W-:Y:S06]  /*1c30*/  BAR.SYNC.DEFER_BLOCKING 0x0 ;  /* 0x0000000000007b1d */ /* 0x000fec0000010000 */
[----:B------:R-:W-:Y:S05]  /*1c40*/  @P0 BRA `(.L_x_65) ;  /* 0x0000000000400947 */ /* 0x000fea0003800000 */
[----:B------:R-:W-:Y:S01]  /*1c50*/  ISETP.GE.U32.AND P0, PT, R3, UR7, PT ;  /* 0x0000000703007c0c */ /* 0x000fe2000bf06070 */
[----:B------:R-:W-:Y:S01]  /*1c60*/  IMAD.MOV.U32 R3, RZ, RZ, RZ ;  /* 0x000000ffff037224 */ /* 0x000fe200078e00ff */
[----:B------:R-:W-:-:S11]  /*1c70*/  UMOV UR6, 0xffffffff ;  /* 0xffffffff00067882 */ /* 0x000fd60000000000 */
[----:B------:R2:W3:Y:S01]  /*1c80*/  @!P0 LDS R3, [R6] ;  /* 0x0000000006038984 */ /* 0x0004e20000000800 */
[----:B------:R-:W-:Y:S05]  /*1c90*/  BRA.DIV UR6, `(.L_x_66) ;  /* 0x0000001206fc7947 */ /* 0x000fea000b800000 */
[----:B-1-3--:R-:W1:Y:S02]  /*1ca0*/  SHFL.DOWN PT, R4, R3, 0x10, 0x1f ;  /* 0x0a001f0003047f89 */ /* 0x00ae6400000e0000 */
[----:B-1----:R-:W-:-:S05]  /*1cb0*/  FADD R4, R4, R3 ;  /* 0x0000000304047221 */ /* 0x002fca0000000000 */
[----:B------:R-:W1:Y:S02]  /*1cc0*/  SHFL.DOWN PT, R7, R4, 0x8, 0x1f ;  /* 0x09001f0004077f89 */ /* 0x000e6400000e0000 */
[----:B-1----:R-:W-:-:S05]  /*1cd0*/  FADD R7, R4, R7 ;  /* 0x0000000704077221 */ /* 0x002fca0000000000 */
[----:B0-2---:R-:W0:Y:S02]  /*1ce0*/  SHFL.DOWN PT, R6, R7, 0x4, 0x1f ;  /* 0x08801f0007067f89 */ /* 0x005e2400000e0000 */
[----:B0-----:R-:W-:-:S05]  /*1cf0*/  FADD R6, R7, R6 ;  /* 0x0000000607067221 */ /* 0x001fca0000000000 */
[----:B------:R-:W0:Y:S02]  /*1d00*/  SHFL.DOWN PT, R9, R6, 0x2, 0x1f ;  /* 0x08401f0006097f89 */ /* 0x000e2400000e0000 */
[----:B0-----:R-:W-:-:S05]  /*1d10*/  FADD R9, R6, R9 ;  /* 0x0000000906097221 */ /* 0x001fca0000000000 */
[----:B------:R0:W1:Y:S02]  /*1d20*/  SHFL.DOWN PT, R8, R9, 0x1, 0x1f ;  /* 0x08201f0009087f89 */ /* 0x00006400000e0000 */
.L_x_109:
[----:B-1----:R-:W-:-:S05]  /*1d30*/  FADD R8, R9, R8 ;  /* 0x0000000809087221 */ /* 0x002fca0000000000 */
[----:B------:R2:W-:Y:S02]  /*1d40*/  @!P1 STS [UR4], R8 ;  /* 0x00000008ff009988 */ /* 0x0005e40008000804 */
.L_x_65:
[----:B------:R-:W-:Y:S05]  /*1d50*/  WARPSYNC.ALL ;  /* 0x0000000000007948 */ /* 0x000fea0003800000 */
[----:B------:R-:W-:Y:S01]  /*1d60*/  BAR.SYNC.DEFER_BLOCKING 0x0 ;  /* 0x0000000000007b1d */ /* 0x000fe20000010000 */
[----:B------:R-:W-:Y:S02]  /*1d70*/  ISETP.GE.AND P0, PT, R11, 0x1, PT ;  /* 0x000000010b00780c */ /* 0x000fe40003f06270 */
[----:B------:R-:W-:Y:S02]  /*1d80*/  CS2R R22, SRZ ;  /* 0x0000000000167805 */ /* 0x000fe4000001ff00 */
[----:B------:R-:W-:-:S02]  /*1d90*/  CS2R R20, SRZ ;  /* 0x0000000000147805 */ /* 0x000fc4000001ff00 */
[----:B------:R-:W-:Y:S02]  /*1da0*/  CS2R R18, SRZ ;  /* 0x0000000000127805 */ /* 0x000fe4000001ff00 */
[----:B------:R-:W-:Y:S01]  /*1db0*/  CS2R R16, SRZ ;  /* 0x0000000000107805 */ /* 0x000fe2000001ff00 */
[----:B------:R-:W3:Y:S01]  /*1dc0*/  LDCU UR15, c[0x0][0x3ac] ;  /* 0x00007580ff0f77ac */ /* 0x000ee20008000800 */
[----:B------:R-:W-:Y:S01]  /*1dd0*/  BSSY.RECONVERGENT B0, `(.L_x_67) ;  /* 0x00000c7000007945 */ /* 0x000fe20003800200 */
[----:B------:R-:W4:Y:S01]  /*1de0*/  LDCU.64 UR8, c[0x0][0x390] ;  /* 0x00007200ff0877ac */ /* 0x000f220008000a00 */
[----:B------:R-:W0:Y:S01]  /*1df0*/  LDS R3, [UR4] ;  /* 0x00000004ff037984 */ /* 0x000e220008000800 */
[----:B------:R-:W-:Y:S06]  /*1e00*/  BAR.SYNC.DEFER_BLOCKING 0x0 ;  /* 0x0000000000007b1d */ /* 0x000fec0000010000 */
[----:B------:R-:W-:Y:S05]  /*1e10*/  @!P0 BRA `(.L_x_68) ;  /* 0x0000000c00088947 */ /* 0x000fea0003800000 */
[----:B01----:R-:W-:Y:S01]  /*1e20*/  IADD3 R4, PT, PT, R3, 0x1800000, RZ ;  /* 0x0180000003047810 */ /* 0x003fe20007ffe0ff */
[----:B------:R-:W-:-:S03]  /*1e30*/  IMAD R15, R5, R0, RZ ;  /* 0x00000000050f7224 */ /* 0x000fc600078e02ff */
[----:B------:R-:W-:Y:S01]  /*1e40*/  LOP3.LUT R4, R4, 0x7f800000, RZ, 0xc0, !PT ;  /* 0x7f80000004047812 */ /* 0x000fe200078ec0ff */
[C---:B------:R-:W-:Y:S01]  /*1e50*/  VIADD R14, R15.reuse, 0x1 ;  /* 0x000000010f0e7836 */ /* 0x040fe20000000000 */
[C---:B------:R-:W-:Y:S01]  /*1e60*/  IADD3 R12, PT, PT, R15.reuse, 0x3, RZ ;  /* 0x000000030f0c7810 */ /* 0x040fe20007ffe0ff */
[C---:B------:R-:W-:Y:S01]  /*1e70*/  VIADD R13, R15.reuse, 0x2 ;  /* 0x000000020f0d7836 */ /* 0x040fe20000000000 */
[----:B------:R-:W-:Y:S01]  /*1e80*/  ISETP.GT.U32.AND P0, PT, R4, 0x1ffffff, PT ;  /* 0x01ffffff0400780c */ /* 0x000fe20003f04070 */
[C---:B------:R-:W-:Y:S01]  /*1e90*/  VIADD R11, R15.reuse, 0x4 ;  /* 0x000000040f0b7836 */ /* 0x040fe20000000000 */
[C---:B------:R-:W-:Y:S01]  /*1ea0*/  IADD3 R9, PT, PT, R15.reuse, 0x6, RZ ;  /* 0x000000060f097810 */ /* 0x040fe20007ffe0ff */
[C---:B------:R-:W-:Y:S02]  /*1eb0*/  VIADD R10, R15.reuse, 0x5 ;  /* 0x000000050f0a7836 */ /* 0x040fe40000000000 */
[----:B--2---:R-:W-:-:S08]  /*1ec0*/  VIADD R8, R15, 0x7 ;  /* 0x000000070f087836 */ /* 0x004fd00000000000 */
[----:B------:R-:W-:Y:S05]  /*1ed0*/  @P0 BRA `(.L_x_69) ;  /* 0x0000000000100947 */ /* 0x000fea0003800000 */
[----:B------:R-:W-:-:S07]  /*1ee0*/  MOV R6, 0x1f00 ;  /* 0x00001f0000067802 */ /* 0x000fce0000000f00 */
[----:B---34-:R-:W-:Y:S05]  /*1ef0*/  CALL.REL.NOINC `($__internal_1_$__cuda_sm20_rcp_rn_f32_slowpath) ;  /* 0x0000001000f87944 */ /* 0x018fea0003c00000 */
[----:B------:R-:W-:Y:S01]  /*1f00*/  IMAD.MOV.U32 R24, RZ, RZ, R4 ;  /* 0x000000ffff187224 */ /* 0x000fe200078e0004 */
[----:B------:R-:W-:Y:S06]  /*1f10*/  BRA `(.L_x_70) ;  /* 0x0000000000107947 */ /* 0x000fec0003800000 */
.L_x_69:
[----:B------:R-:W0:Y:S02]  /*1f20*/  MUFU.RCP R24, R3 ;  /* 0x0000000300187308 */ /* 0x000e240000001000 */
[----:B0-----:R-:W-:-:S04]  /*1f30*/  FFMA R4, R3, R24, -1 ;  /* 0xbf80000003047423 */ /* 0x001fc80000000018 */
[----:B------:R-:W-:-:S04]  /*1f40*/  FADD.FTZ R7, -R4, -RZ ;  /* 0x800000ff04077221 */ /* 0x000fc80000010100 */
[----:B------:R-:W-:-:S07]  /*1f50*/  FFMA R24, R24, R7, R24 ;  /* 0x0000000718187223 */ /* 0x000fce0000000018 */
.L_x_70:
[----:B------:R-:W-:Y:S01]  /*1f60*/  MOV R3, UR14 ;  /* 0x0000000e00037c02 */ /* 0x000fe20008000f00 */
[----:B------:R-:W-:-:S03]  /*1f70*/  IMAD.MOV.U32 R23, RZ, RZ, RZ ;  /* 0x000000ffff177224 */ /* 0x000fc600078e00ff */
[----:B------:R-:W-:-:S13]  /*1f80*/  ISETP.GE.AND P1, PT, R3, 0x1, PT ;  /* 0x000000010300780c */ /* 0x000fda0003f26270 */
[----:B------:R-:W-:Y:S05]  /*1f90*/  @!P1 BRA `(.L_x_71) ;  /* 0x0000000400389947 */ /* 0x000fea0003800000 */
[----:B------:R-:W0:Y:S01]  /*1fa0*/  LDS R3, [R2] ;  /* 0x0000000002037984 */ /* 0x000e220000000800 */
[----:B------:R-:W1:Y:S01]  /*1fb0*/  LDC R4, c[0x0][0x3ac] ;  /* 0x0000eb00ff047b82 */ /* 0x000e620000000800 */
[----:B------:R-:W2:Y:S01]  /*1fc0*/  LDCU.64 UR6, c[0x0][0x390] ;  /* 0x00007200ff0677ac */ /* 0x000ea20008000a00 */
[----:B------:R-:W-:Y:S01]  /*1fd0*/  IADD3 R7, P2, PT, R15, UR10, RZ ;  /* 0x0000000a0f077c10 */ /* 0x000fe2000ff5e0ff */
[----:B------:R-:W-:Y:S01]  /*1fe0*/  IMAD.U32 R6, RZ, RZ, UR14 ;  /* 0x0000000eff067e24 */ /* 0x000fe2000f8e00ff */
[----:B------:R-:W-:Y:S02]  /*1ff0*/  BSSY.RECONVERGENT B1, `(.L_x_72) ;  /* 0x000000b000017945 */ /* 0x000fe40003800200 */
[----:B------:R-:W-:Y:S02]  /*2000*/  IADD3.X R26, PT, PT, RZ, UR17, RZ, P2, !PT ;  /* 0x00000011ff1a7c10 */ /* 0x000fe400097fe4ff */
[----:B------:R-:W-:Y:S02]  /*2010*/  ISETP.NE.AND P0, PT, R6, 0x1, PT ;  /* 0x000000010600780c */ /* 0x000fe40003f05270 */
[----:B--2---:R-:W-:-:S04]  /*2020*/  LEA R6, P3, R7, UR6, 0x1 ;  /* 0x0000000607067c11 */ /* 0x004fc8000f8608ff */
[----:B------:R-:W-:Y:S02]  /*2030*/  LEA.HI.X R7, R7, UR7, R26, 0x1, P3 ;  /* 0x0000000707077c11 */ /* 0x000fe400098f0c1a */
[----:B-1----:R-:W-:Y:S01]  /*2040*/  ISETP.GE.AND P2, PT, R15, R4, PT ;  /* 0x000000040f00720c */ /* 0x002fe20003f46270 */
[----:B0-----:R-:W-:-:S12]  /*2050*/  FMUL R3, R3, R24 ;  /* 0x0000001803037220 */ /* 0x001fd80000400000 */
[----:B------:R-:W-:Y:S05]  /*2060*/  @P2 BRA `(.L_x_73) ;  /* 0x00000000000c2947 */ /* 0x000fea0003800000 */
[----:B------:R-:W2:Y:S02]  /*2070*/  LDG.E.U16.CONSTANT R16, desc[UR12][R6.64] ;  /* 0x0000000c06107981 */ /* 0x000ea4000c1e9500 */
[----:B--2---:R-:W-:-:S04]  /*2080*/  IMAD.U32 R16, R16, 0x10000, RZ ;  /* 0x0001000010107824 */ /* 0x004fc800078e00ff */
[----:B------:R-:W-:-:S07]  /*2090*/  FFMA R16, R3, R16, RZ ;  /* 0x0000001003107223 */ /* 0x000fce00000000ff */
.L_x_73:
[----:B---34-:R-:W-:Y:S05]  /*20a0*/  BSYNC.RECONVERGENT B1 ;  /* 0x0000000000017941 */ /* 0x018fea0003800200 */
.L_x_72:
[----:B------:R-:W-:Y:S05]  /*20b0*/  @!P0 BRA `(.L_x_71) ;  /* 0x0000000000f08947 */ /* 0x000fea0003800000 */
[----:B------:R-:W-:Y:S01]  /*20c0*/  ISETP.GE.AND P0, PT, R14, R4, PT ;  /* 0x000000040e00720c */ /* 0x000fe20003f06270 */
[----:B------:R-:W-:Y:S01]  /*20d0*/  IMAD.U32 R25, RZ, RZ, UR14 ;  /* 0x0000000eff197e24 */ /* 0x000fe2000f8e00ff */
[----:B------:R-:W-:Y:S04]  /*20e0*/  BSSY.RECONVERGENT B1, `(.L_x_74) ;  /* 0x0000006000017945 */ /* 0x000fe80003800200 */
[----:B------:R-:W-:-:S07]  /*20f0*/  ISETP.NE.AND P2, PT, R25, 0x2, PT ;  /* 0x000000021900780c */ /* 0x000fce0003f45270 */
[----:B------:R-:W-:Y:S06]  /*2100*/  @P0 BRA `(.L_x_75) ;  /* 0x00000000000c0947 */ /* 0x000fec0003800000 */
[----:B------:R-:W2:Y:S02]  /*2110*/  LDG.E.U16.CONSTANT R17, desc[UR12][R6.64+0x2] ;  /* 0x0000020c06117981 */ /* 0x000ea4000c1e9500 */
[----:B--2---:R-:W-:-:S05]  /*2120*/  SHF.L.U32 R26, R17, 0x10, RZ ;  /* 0x00000010111a7819 */ /* 0x004fca00000006ff */
[----:B------:R-:W-:-:S07]  /*2130*/  FFMA R17, R3, R26, RZ ;  /* 0x0000001a03117223 */ /* 0x000fce00000000ff */
.L_x_75:
[----:B------:R-:W-:Y:S05]  /*2140*/  BSYNC.RECONVERGENT B1 ;  /* 0x0000000000017941 */ /* 0x000fea0003800200 */
.L_x_74:
[----:B------:R-:W-:Y:S05]  /*2150*/  @!P2 BRA `(.L_x_71) ;  /* 0x0000000000c8a947 */ /* 0x000fea0003800000 */
[----:B------:R-:W-:Y:S01]  /*2160*/  ISETP.GE.AND P0, PT, R13, R4, PT ;  /* 0x000000040d00720c */ /* 0x000fe20003f06270 */
[----:B------:R-:W-:Y:S01]  /*2170*/  IMAD.U32 R25, RZ, RZ, UR14 ;  /* 0x0000000eff197e24 */ /* 0x000fe2000f8e00ff */
[----:B------:R-:W-:Y:S04]  /*2180*/  BSSY.RECONVERGENT B1, `(.L_x_76) ;  /* 0x0000006000017945 */ /* 0x000fe80003800200 */
[----:B------:R-:W-:-:S07]  /*2190*/  ISETP.NE.AND P2, PT, R25, 0x3, PT ;  /* 0x000000031900780c */ /* 0x000fce0003f45270 */
[----:B------:R-:W-:Y:S06]  /*21a0*/  @P0 BRA `(.L_x_77) ;  /* 0x00000000000c0947 */ /* 0x000fec0003800000 */
[----:B------:R-:W2:Y:S02]  /*21b0*/  LDG.E.U16.CONSTANT R18, desc[UR12][R6.64+0x4] ;  /* 0x0000040c06127981 */ /* 0x000ea4000c1e9500 */
[----:B--2---:R-:W-:-:S04]  /*21c0*/  IMAD.U32 R18, R18, 0x10000, RZ ;  /* 0x0001000012127824 */ /* 0x004fc800078e00ff */
[----:B------:R-:W-:-:S07]  /*21d0*/  FFMA R18, R3, R18, RZ ;  /* 0x0000001203127223 */ /* 0x000fce00000000ff */
.L_x_77:
[----:B------:R-:W-:Y:S05]  /*21e0*/  BSYNC.RECONVERGENT B1 ;  /* 0x0000000000017941 */ /* 0x000fea0003800200 */
.L_x_76:
[----:B------:R-:W-:Y:S05]  /*21f0*/  @!P2 BRA `(.L_x_71) ;  /* 0x0000000000a0a947 */ /* 0x000fea0003800000 */
[----:B------:R-:W-:Y:S01]  /*2200*/  ISETP.GE.AND P0, PT, R12, R4, PT ;  /* 0x000000040c00720c */ /* 0x000fe20003f06270 */
[----:B------:R-:W-:Y:S01]  /*2210*/  BSSY.RECONVERGENT B1, `(.L_x_78) ;  /* 0x0000007000017945 */ /* 0x000fe20003800200 */
[----:B------:R-:W-:-:S04]  /*2220*/  MOV R25, UR14 ;  /* 0x0000000e00197c02 */ /* 0x000fc80008000f00 */
[----:B------:R-:W-:-:S07]  /*2230*/  ISETP.NE.AND P2, PT, R25, 0x4, PT ;  /* 0x000000041900780c */ /* 0x000fce0003f45270 */
[----:B------:R-:W-:Y:S06]  /*2240*/  @P0 BRA `(.L_x_79) ;  /* 0x00000000000c0947 */ /* 0x000fec0003800000 */
[----:B------:R-:W2:Y:S02]  /*2250*/  LDG.E.U16.CONSTANT R19, desc[UR12][R6.64+0x6] ;  /* 0x0000060c06137981 */ /* 0x000ea4000c1e9500 */
[----:B--2---:R-:W-:-:S04]  /*2260*/  IMAD.U32 R26, R19, 0x10000, RZ ;  /* 0x00010000131a7824 */ /* 0x004fc800078e00ff */
[----:B------:R-:W-:-:S07]  /*2270*/  FFMA R19, R3, R26, RZ ;  /* 0x0000001a03137223 */ /* 0x000fce00000000ff */
.L_x_79:
[----:B------:R-:W-:Y:S05]  /*2280*/  BSYNC.RECONVERGENT B1 ;  /* 0x0000000000017941 */ /* 0x000fea0003800200 */
.L_x_78:
        /* <DEDUP_REMOVED lines=9> */
.L_x_81:
[----:B------:R-:W-:Y:S05]  /*2320*/  BSYNC.RECONVERGENT B1 ;  /* 0x0000000000017941 */ /* 0x000fea0003800200 */
.L_x_80:
        /* <DEDUP_REMOVED lines=9> */
.L_x_83:
[----:B------:R-:W-:Y:S05]  /*23c0*/  BSYNC.RECONVERGENT B1 ;  /* 0x0000000000017941 */ /* 0x000fea0003800200 */
.L_x_82:
[----:B------:R-:W-:Y:S05]  /*23d0*/  @!P2 BRA `(.L_x_71) ;  /* 0x000000000028a947 */ /* 0x000fea0003800000 */
[-C--:B------:R-:W-:Y:S02]  /*23e0*/  ISETP.GE.AND P0, PT, R8, R4.reuse, PT ;  /* 0x000000040800720c */ /* 0x080fe40003f06270 */
[----:B------:R-:W-:Y:S02]  /*23f0*/  MOV R25, UR14 ;  /* 0x0000000e00197c02 */ /* 0x000fe40008000f00 */
[----:B------:R-:W-:Y:S02]  /*2400*/  ISETP.GE.AND P2, PT, R9, R4, PT ;  /* 0x000000040900720c */ /* 0x000fe40003f46270 */
[----:B------:R-:W-:-:S11]  /*2410*/  ISETP.EQ.OR P0, PT, R25, 0x7, P0 ;  /* 0x000000071900780c */ /* 0x000fd60000702670 */
[----:B------:R-:W2:Y:S04]  /*2420*/  @!P2 LDG.E.U16.CONSTANT R4, desc[UR12][R6.64+0xc] ;  /* 0x00000c0c0604a981 */ /* 0x000ea8000c1e9500 */
[----:B------:R-:W3:Y:S01]  /*2430*/  @!P0 LDG.E.U16.CONSTANT R25, desc[UR12][R6.64+0xe] ;  /* 0x00000e0c06198981 */ /* 0x000ee2000c1e9500 */
[----:B--2---:R-:W-:Y:S02]  /*2440*/  @!P2 IMAD.U32 R26, R4, 0x10000, RZ ;  /* 0x00010000041aa824 */ /* 0x004fe400078e00ff */
[----:B---3--:R-:W-:Y:S02]  /*2450*/  @!P0 IMAD.U32 R4, R25, 0x10000, RZ ;  /* 0x0001000019048824 */ /* 0x008fe400078e00ff */
[C---:B------:R-:W-:Y:S02]  /*2460*/  @!P2 FFMA R22, R3.reuse, R26, RZ ;  /* 0x0000001a0316a223 */ /* 0x040fe400000000ff */
[----:B------:R-:W-:-:S07]  /*2470*/  @!P0 FFMA R23, R3, R4, RZ ;  /* 0x0000000403178223 */ /* 0x000fce00000000ff */
.L_x_71:
[----:B------:R-:W0:Y:S02]  /*2480*/  LDCU UR4, c[0x0][0x3a0] ;  /* 0x00007400ff0477ac */ /* 0x000e240008000800 */
[----:B0-----:R-:W-:-:S04]  /*2490*/  UIADD3 UR4, UPT, UPT, -UR4, 0x1, URZ ;  /* 0x0000000104047890 */ /* 0x001fc8000fffe1ff */
[----:B------:R-:W-:-:S09]  /*24a0*/  UISETP.NE.AND UP0, UPT, UR4, URZ, UPT ;  /* 0x000000ff0400728c */ /* 0x000fd2000bf05270 */
[----:B------:R-:W-:Y:S05]  /*24b0*/  BRA.U !UP0, `(.L_x_68) ;  /* 0x0000000508607547 */ /* 0x000fea000b800000 */
[----:B------:R-:W0:Y:S01]  /*24c0*/  LDCU UR6, c[0x0][0x3ac] ;  /* 0x00007580ff0677ac */ /* 0x000e220008000800 */
[----:B------:R-:W-:Y:S01]  /*24d0*/  IADD3 R4, PT, PT, R2, 0x4, RZ ;  /* 0x0000000402047810 */ /* 0x000fe20007ffe0ff */
[----:B------:R-:W-:Y:S02]  /*24e0*/  IMAD.U32 R27, RZ, RZ, UR4 ;  /* 0x00000004ff1b7e24 */ /* 0x000fe4000f8e00ff */
[----:B0-----:R-:W-:-:S07]  /*24f0*/  IMAD.U32 R6, RZ, RZ, UR6 ;  /* 0x00000006ff067e24 */ /* 0x001fce000f8e00ff */
.L_x_97:
[----:B------:R-:W-:-:S04]  /*2500*/  IADD3 R27, PT, PT, R27, 0x1, RZ ;  /* 0x000000011b1b7810 */ /* 0x000fc80007ffe0ff */
[----:B------:R-:W-:Y:S01]  /*2510*/  ISETP.NE.AND P2, PT, R27, RZ, PT ;  /* 0x000000ff1b00720c */ /* 0x000fe20003f45270 */
[----:B------:R-:W-:-:S12]  /*2520*/  @!P1 BRA `(.L_x_84) ;  /* 0x0000000400389947 */ /* 0x000fd80003800000 */
[----:B------:R-:W0:Y:S01]  /*2530*/  LDS R7, [R4] ;  /* 0x0000000004077984 */ /* 0x000e220000000800 */
[----:B------:R-:W1:Y:S01]  /*2540*/  LDC R25, c[0x0][0x3ac] ;  /* 0x0000eb00ff197b82 */ /* 0x000e620000000800 */
[--C-:B------:R-:W-:Y:S01]  /*2550*/  SHF.R.S32.HI R2, RZ, 0x1f, R6.reuse ;  /* 0x0000001fff027819 */ /* 0x100fe20000011406 */
[----:B------:R-:W-:Y:S01]  /*2560*/  BSSY.RECONVERGENT B1, `(.L_x_85) ;  /* 0x000000d000017945 */ /* 0x000fe20003800200 */
[----:B------:R-:W-:-:S04]  /*2570*/  IADD3 R3, P0, P3, R15, UR10, R6 ;  /* 0x0000000a0f037c10 */ /* 0x000fc8000fb1e006 */
[----:B------:R-:W-:Y:S02]  /*2580*/  IADD3.X R26, PT, PT, RZ, UR17, R2, P0, P3 ;  /* 0x00000011ff1a7c10 */ /* 0x000fe400087e6402 */
[----:B----4-:R-:W-:-:S04]  /*2590*/  LEA R2, P0, R3, UR8, 0x1 ;  /* 0x0000000803027c11 */ /* 0x010fc8000f8008ff */
[----:B------:R-:W-:Y:S01]  /*25a0*/  LEA.HI.X R3, R3, UR9, R26, 0x1, P0 ;  /* 0x0000000903037c11 */ /* 0x000fe200080f0c1a */
[----:B------:R-:W-:-:S05]  /*25b0*/  IMAD.U32 R26, RZ, RZ, UR14 ;  /* 0x0000000eff1a7e24 */ /* 0x000fca000f8e00ff */
[----:B------:R-:W-:Y:S02]  /*25c0*/  ISETP.NE.AND P3, PT, R26, 0x1, PT ;  /* 0x000000011a00780c */ /* 0x000fe40003f65270 */
[----:B-1----:R-:W-:Y:S01]  /*25d0*/  ISETP.GE.AND P0, PT, R15, R25, PT ;  /* 0x000000190f00720c */ /* 0x002fe20003f06270 */
[----:B0-----:R-:W-:-:S12]  /*25e0*/  FMUL R7, R7, R24 ;  /* 0x0000001807077220 */ /* 0x001fd80000400000 */
[----:B------:R-:W-:Y:S05]  /*25f0*/  @P0 BRA `(.L_x_86) ;  /* 0x00000000000c0947 */ /* 0x000fea0003800000 */
[----:B------:R-:W2:Y:S02]  /*2600*/  LDG.E.U16.CONSTANT R26, desc[UR12][R2.64] ;  /* 0x0000000c021a7981 */ /* 0x000ea4000c1e9500 */
[----:B--2---:R-:W-:-:S04]  /*2610*/  IMAD.U32 R29, R26, 0x10000, RZ ;  /* 0x000100001a1d7824 */ /* 0x004fc800078e00ff */
[----:B------:R-:W-:-:S07]  /*2620*/  FFMA R16, R29, R7, R16 ;  /* 0x000000071d107223 */ /* 0x000fce0000000010 */
.L_x_86:
[----:B---3--:R-:W-:Y:S05]  /*2630*/  BSYNC.RECONVERGENT B1 ;  /* 0x0000000000017941 */ /* 0x008fea0003800200 */
.L_x_85:
        /* <DEDUP_REMOVED lines=8> */
[----:B------:R-:W-:-:S07]  /*26c0*/  FFMA R17, R26, R7, R17 ;  /* 0x000000071a117223 */ /* 0x000fce0000000011 */
.L_x_88:
[----:B------:R-:W-:Y:S05]  /*26d0*/  BSYNC.RECONVERGENT B1 ;  /* 0x0000000000017941 */ /* 0x000fea0003800200 */
.L_x_87:
        /* <DEDUP_REMOVED lines=8> */
[----:B------:R-:W-:-:S07]  /*2760*/  FFMA R18, R29, R7, R18 ;  /* 0x000000071d127223 */ /* 0x000fce0000000012 */
.L_x_90:
[----:B------:R-:W-:Y:S05]  /*2770*/  BSYNC.RECONVERGENT B1 ;  /* 0x0000000000017941 */ /* 0x000fea0003800200 */
.L_x_89:
        /* <DEDUP_REMOVED lines=8> */
[----:B------:R-:W-:-:S07]  /*2800*/  FFMA R19, R26, R7, R19 ;  /* 0x000000071a137223 */ /* 0x000fce0000000013 */
.L_x_92:
[----:B------:R-:W-:Y:S05]  /*2810*/  BSYNC.RECONVERGENT B1 ;  /* 0x0000000000017941 */ /* 0x000fea0003800200 */
.L_x_91:
        /* <DEDUP_REMOVED lines=9> */
.L_x_94:
[----:B------:R-:W-:Y:S05]  /*28b0*/  BSYNC.RECONVERGENT B1 ;  /* 0x0000000000017941 */ /* 0x000fea0003800200 */
.L_x_93:
        /* <DEDUP_REMOVED lines=9> */
.L_x_96:
[----:B------:R-:W-:Y:S05]  /*2950*/  BSYNC.RECONVERGENT B1 ;  /* 0x0000000000017941 */ /* 0x000fea0003800200 */
.L_x_95:
[----:B------:R-:W-:Y:S05]  /*2960*/  @!P3 BRA `(.L_x_84) ;  /* 0x000000000028b947 */ /* 0x000fea0003800000 */
[-C--:B------:R-:W-:Y:S02]  /*2970*/  ISETP.GE.AND P3, PT, R9, R25.reuse, PT ;  /* 0x000000190900720c */ /* 0x080fe40003f66270 */
[----:B------:R-:W-:-:S11]  /*2980*/  ISETP.GE.AND P0, PT, R8, R25, PT ;  /* 0x000000190800720c */ /* 0x000fd60003f06270 */
[----:B------:R-:W2:Y:S02]  /*2990*/  @!P3 LDG.E.U16.CONSTANT R25, desc[UR12][R2.64+0xc] ;  /* 0x00000c0c0219b981 */ /* 0x000ea4000c1e9500 */
[----:B--2---:R-:W-:-:S04]  /*29a0*/  @!P3 IMAD.U32 R25, R25, 0x10000, RZ ;  /* 0x000100001919b824 */ /* 0x004fc800078e00ff */
[----:B------:R-:W-:Y:S01]  /*29b0*/  @!P3 FFMA R22, R25, R7, R22 ;  /* 0x000000071916b223 */ /* 0x000fe20000000016 */
[----:B------:R-:W-:-:S05]  /*29c0*/  IMAD.U32 R25, RZ, RZ, UR14 ;  /* 0x0000000eff197e24 */ /* 0x000fca000f8e00ff */
[----:B------:R-:W-:-:S13]  /*29d0*/  ISETP.EQ.OR P0, PT, R25, 0x7, P0 ;  /* 0x000000071900780c */ /* 0x000fda0000702670 */
[----:B------:R-:W2:Y:S02]  /*29e0*/  @!P0 LDG.E.U16.CONSTANT R25, desc[UR12][R2.64+0xe] ;  /* 0x00000e0c02198981 */ /* 0x000ea4000c1e9500 */
[----:B--2---:R-:W-:-:S05]  /*29f0*/  @!P0 SHF.L.U32 R26, R25, 0x10, RZ ;  /* 0x00000010191a8819 */ /* 0x004fca00000006ff */
[----:B------:R-:W-:-:S07]  /*2a00*/  @!P0 FFMA R23, R26, R7, R23 ;  /* 0x000000071a178223 */ /* 0x000fce0000000017 */
.L_x_84:
[----:B---3--:R-:W-:Y:S02]  /*2a10*/  VIADD R6, R6, UR15 ;  /* 0x0000000f06067c36 */ /* 0x008fe40008000000 */
[----:B------:R-:W-:Y:S01]  /*2a20*/  VIADD R4, R4, 0x4 ;  /* 0x0000000404047836 */ /* 0x000fe20000000000 */
[----:B------:R-:W-:Y:S06]  /*2a30*/  @P2 BRA `(.L_x_97) ;  /* 0xfffffff800b02947 */ /* 0x000fec000383ffff */
.L_x_68:
[----:B---34-:R-:W-:Y:S05]  /*2a40*/  BSYNC.RECONVERGENT B0 ;  /* 0x0000000000007941 */ /* 0x018fea0003800200 */
.L_x_67:
[----:B------:R-:W-:-:S04]  /*2a50*/  MOV R2, UR14 ;  /* 0x0000000e00027c02 */ /* 0x000fc80008000f00 */
[----:B------:R-:W-:-:S13]  /*2a60*/  ISETP.GE.AND P0, PT, R2, 0x1, PT ;  /* 0x000000010200780c */ /* 0x000fda0003f06270 */
[----:B------:R-:W-:Y:S05]  /*2a70*/  @!P0 EXIT ;  /* 0x000000000000894d */ /* 0x000fea0003800000 */
[----:B------:R-:W3:Y:S01]  /*2a80*/  LDCU UR4, c[0x0][0x3ac] ;  /* 0x00007580ff0477ac */ /* 0x000ee20008000800 */
[----:B------:R-:W-:Y:S02]  /*2a90*/  IMAD R0, R5, R0, RZ ;  /* 0x0000000005007224 */ /* 0x000fe400078e02ff */
[----:B------:R-:W-:Y:S01]  /*2aa0*/  IMAD.U32 R5, RZ, RZ, UR14 ;  /* 0x0000000eff057e24 */ /* 0x000fe2000f8e00ff */
[----:B------:R-:W4:Y:S02]  /*2ab0*/  LDCU.64 UR6, c[0x0][0x398] ;  /* 0x00007300ff0677ac */ /* 0x000f240008000a00 */
[----:B0-----:R-:W-:-:S05]  /*2ac0*/  IADD3 R3, P1, PT, R0, UR5, RZ ;  /* 0x0000000500037c10 */ /* 0x001fca000ff3e0ff */
[----:B-1----:R-:W-:Y:S01]  /*2ad0*/  IMAD.X R4, RZ, RZ, UR11, P1 ;  /* 0x0000000bff047e24 */ /* 0x002fe200088e06ff */
[----:B---3--:R-:W-:Y:S02]  /*2ae0*/  ISETP.GE.AND P0, PT, R0, UR4, PT ;  /* 0x0000000400007c0c */ /* 0x008fe4000bf06270 */
[----:B----4-:R-:W-:-:S04]  /*2af0*/  LEA R2, P1, R3, UR6, 0x1 ;  /* 0x0000000603027c11 */ /* 0x010fc8000f8208ff */
[----:B------:R-:W-:Y:S02]  /*2b00*/  LEA.HI.X R3, R3, UR7, R4, 0x1, P1 ;  /* 0x0000000703037c11 */ /* 0x000fe400088f0c04 */
[----:B------:R-:W-:-:S05]  /*2b10*/  ISETP.NE.AND P1, PT, R5, 0x1, PT ;  /* 0x000000010500780c */ /* 0x000fca0003f25270 */
[----:B------:R-:W-:-:S05]  /*2b20*/  @!P0 F2FP.BF16.F32.PACK_AB R16, RZ, R16 ;  /* 0x00000010ff10823e */ /* 0x000fca00000010ff */
[----:B------:R0:W-:Y:S03]  /*2b30*/  @!P0 STG.E.U16 desc[UR12][R2.64], R16 ;  /* 0x0000001002008986 */ /* 0x0001e6000c10150c */
[----:B------:R-:W-:Y:S05]  /*2b40*/  @!P1 EXIT ;  /* 0x000000000000994d */ /* 0x000fea0003800000 */
[----:B------:R-:W-:-:S04]  /*2b50*/  IADD3 R4, PT, PT, R0, 0x1, RZ ;  /* 0x0000000100047810 */ /* 0x000fc80007ffe0ff */
[----:B------:R-:W-:Y:S01]  /*2b60*/  ISETP.GE.AND P0, PT, R4, UR4, PT ;  /* 0x0000000404007c0c */ /* 0x000fe2000bf06270 */
[----:B------:R-:W-:-:S05]  /*2b70*/  IMAD.U32 R4, RZ, RZ, UR14 ;  /* 0x0000000eff047e24 */ /* 0x000fca000f8e00ff */
[----:B------:R-:W-:-:S07]  /*2b80*/  ISETP.NE.AND P1, PT, R4, 0x2, PT ;  /* 0x000000020400780c */ /* 0x000fce0003f25270 */
[----:B------:R-:W-:-:S05]  /*2b90*/  @!P0 F2FP.BF16.F32.PACK_AB R17, RZ, R17 ;  /* 0x00000011ff11823e */ /* 0x000fca00000010ff */
[----:B------:R1:W-:Y:S01]  /*2ba0*/  @!P0 STG.E.U16 desc[UR12][R2.64+0x2], R17 ;  /* 0x0000021102008986 */ /* 0x0003e2000c10150c */
[----:B------:R-:W-:Y:S05]  /*2bb0*/  @!P1 EXIT ;  /* 0x000000000000994d */ /* 0x000fea0003800000 */
[----:B------:R-:W-:-:S05]  /*2bc0*/  VIADD R4, R0, 0x2 ;  /* 0x0000000200047836 */ /* 0x000fca0000000000 */
[----:B------:R-:W-:Y:S02]  /*2bd0*/  ISETP.GE.AND P0, PT, R4, UR4, PT ;  /* 0x0000000404007c0c */ /* 0x000fe4000bf06270 */
[----:B------:R-:W-:-:S04]  /*2be0*/  MOV R4, UR14 ;  /* 0x0000000e00047c02 */ /* 0x000fc80008000f00 */
[----:B------:R-:W-:-:S07]  /*2bf0*/  ISETP.NE.AND P1, PT, R4, 0x3, PT ;  /* 0x000000030400780c */ /* 0x000fce0003f25270 */
[----:B------:R-:W-:-:S05]  /*2c00*/  @!P0 F2FP.BF16.F32.PACK_AB R18, RZ, R18 ;  /* 0x00000012ff12823e */ /* 0x000fca00000010ff */
[----:B------:R3:W-:Y:S01]  /*2c10*/  @!P0 STG.E.U16 desc[UR12][R2.64+0x4], R18 ;  /* 0x0000041202008986 */ /* 0x0007e2000c10150c */
[----:B------:R-:W-:Y:S05]  /*2c20*/  @!P1 EXIT ;  /* 0x000000000000994d */ /* 0x000fea0003800000 */
[----:B------:R-:W-:-:S05]  /*2c30*/  VIADD R4, R0, 0x3 ;  /* 0x0000000300047836 */ /* 0x000fca0000000000 */
[----:B------:R-:W-:Y:S01]  /*2c40*/  ISETP.GE.AND P0, PT, R4, UR4, PT ;  /* 0x0000000404007c0c */ /* 0x000fe2000bf06270 */
[----:B------:R-:W-:-:S05]  /*2c50*/  IMAD.U32 R4, RZ, RZ, UR14 ;  /* 0x0000000eff047e24 */ /* 0x000fca000f8e00ff */
[----:B------:R-:W-:-:S07]  /*2c60*/  ISETP.NE.AND P1, PT, R4, 0x4, PT ;  /* 0x000000040400780c */ /* 0x000fce0003f25270 */
[----:B------:R-:W-:-:S05]  /*2c70*/  @!P0 F2FP.BF16.F32.PACK_AB R19, RZ, R19 ;  /* 0x00000013ff13823e */ /* 0x000fca00000010ff */
[----:B------:R4:W-:Y:S01]  /*2c80*/  @!P0 STG.E.U16 desc[UR12][R2.64+0x6], R19 ;  /* 0x0000061302008986 */ /* 0x0009e2000c10150c */
        /* <DEDUP_REMOVED lines=23> */
[----:B------:R-:W-:-:S13]  /*2e00*/  ISETP.GE.AND P0, PT, R0, UR4, PT ;  /* 0x0000000400007c0c */ /* 0x000fda000bf06270 */
[----:B------:R-:W-:Y:S05]  /*2e10*/  @P0 EXIT ;  /* 0x000000000000094d */ /* 0x000fea0003800000 */
[----:B------:R-:W-:-:S05]  /*2e20*/  F2FP.BF16.F32.PACK_AB R23, RZ, R23 ;  /* 0x00000017ff17723e */ /* 0x000fca00000010ff */
[----:B------:R-:W-:Y:S01]  /*2e30*/  STG.E.U16 desc[UR12][R2.64+0xe], R23 ;  /* 0x00000e1702007986 */ /* 0x000fe2000c10150c */
[----:B------:R-:W-:Y:S05]  /*2e40*/  EXIT ;  /* 0x000000000000794d */ /* 0x000fea0003800000 */
.L_x_61:
[----:B------:R-:W-:Y:S02]  /*2e50*/  HFMA2 R17, -RZ, RZ, 0, 1.847743988037109375e-06 ;  /* 0x0000001fff117431 */ /* 0x000fe400000001ff */
[----:B-1----:R-:W-:Y:S02]  /*2e60*/  IMAD.MOV.U32 R15, RZ, RZ, R7 ;  /* 0x000000ffff0f7224 */ /* 0x002fe400078e0007 */
[----:B------:R-:W-:Y:S02]  /*2e70*/  IMAD.MOV.U32 R16, RZ, RZ, 0x10 ;  /* 0x00000010ff107424 */ /* 0x000fe400078e00ff */
[----:B------:R-:W-:-:S07]  /*2e80*/  IMAD.MOV.U32 R14, RZ, RZ, -0x1 ;  /* 0xffffffffff0e7424 */ /* 0x000fce00078e00ff */
[----:B0-----:R-:W-:Y:S05]  /*2e90*/  WARPSYNC.COLLECTIVE R14, `(.L_x_98) ;  /* 0x000000000e087348 */ /* 0x001fea0003c00000 */
[----:B------:R1:W2:Y:S02]  /*2ea0*/  SHFL.DOWN P2, R12, R15, R16, R17 ;  /* 0x080000100f0c7389 */ /* 0x0002a40000040011 */
[----:B012---:R-:W-:Y:S05]  /*2eb0*/  ENDCOLLECTIVE ;  /* 0x000000000000791b */ /* 0x007fea0003800000 */
.L_x_98:
[----:B------:R-:W-:Y:S02]  /*2ec0*/  IMAD.MOV.U32 R16, RZ, RZ, 0x8 ;  /* 0x00000008ff107424 */ /* 0x000fe400078e00ff */
[----:B------:R-:W-:-:S05]  /*2ed0*/  IMAD.MOV.U32 R8, RZ, RZ, R12 ;  /* 0x000000ffff087224 */ /* 0x000fca00078e000c */
[----:B------:R-:W-:-:S04]  /*2ee0*/  FMNMX R8, R8, R7, !PT ;  /* 0x0000000708087209 */ /* 0x000fc80007800000 */
[----:B------:R-:W-:-:S07]  /*2ef0*/  MOV R15, R8 ;  /* 0x00000008000f7202 */ /* 0x000fce0000000f00 */
[----:B------:R-:W-:Y:S05]  /*2f00*/  WARPSYNC.COLLECTIVE R14, `(.L_x_99) ;  /* 0x000000000e087348 */ /* 0x000fea0003c00000 */
[----:B------:R0:W1:Y:S02]  /*2f10*/  SHFL.DOWN P2, R12, R15, R16, R17 ;  /* 0x080000100f0c7389 */ /* 0x0000640000040011 */
[----:B01----:R-:W-:Y:S05]  /*2f20*/  ENDCOLLECTIVE ;  /* 0x000000000000791b */ /* 0x003fea0003800000 */
.L_x_99:
[----:B------:R-:W-:Y:S02]  /*2f30*/  IMAD.MOV.U32 R16, RZ, RZ, 0x4 ;  /* 0x00000004ff107424 */ /* 0x000fe400078e00ff */
[----:B------:R-:W-:-:S05]  /*2f40*/  IMAD.MOV.U32 R9, RZ, RZ, R12 ;  /* 0x000000ffff097224 */ /* 0x000fca00078e000c */
[----:B------:R-:W-:-:S04]  /*2f50*/  FMNMX R9, R8, R9, !PT ;  /* 0x0000000908097209 */ /* 0x000fc80007800000 */
[----:B------:R-:W-:-:S07]  /*2f60*/  MOV R15, R9 ;  /* 0x00000009000f7202 */ /* 0x000fce0000000f00 */
[----:B------:R-:W-:Y:S05]  /*2f70*/  WARPSYNC.COLLECTIVE R14, `(.L_x_100) ;  /* 0x000000000e087348 */ /* 0x000fea0003c00000 */
[----:B------:R0:W1:Y:S02]  /*2f80*/  SHFL.DOWN P2, R12, R15, R16, R17 ;  /* 0x080000100f0c7389 */ /* 0x0000640000040011 */
[----:B01----:R-:W-:Y:S05]  /*2f90*/  ENDCOLLECTIVE ;  /* 0x000000000000791b */ /* 0x003fea0003800000 */
.L_x_100:
[----:B------:R-:W-:Y:S02]  /*2fa0*/  IMAD.MOV.U32 R16, RZ, RZ, 0x2 ;  /* 0x00000002ff107424 */ /* 0x000fe400078e00ff */
[----:B------:R-:W-:-:S05]  /*2fb0*/  IMAD.MOV.U32 R10, RZ, RZ, R12 ;  /* 0x000000ffff0a7224 */ /* 0x000fca00078e000c */
[----:B------:R-:W-:-:S04]  /*2fc0*/  FMNMX R10, R9, R10, !PT ;  /* 0x0000000a090a7209 */ /* 0x000fc80007800000 */
[----:B------:R-:W-:-:S07]  /*2fd0*/  MOV R15, R10 ;  /* 0x0000000a000f7202 */ /* 0x000fce0000000f00 */
[----:B------:R-:W-:Y:S05]  /*2fe0*/  WARPSYNC.COLLECTIVE R14, `(.L_x_101) ;  /* 0x000000000e087348 */ /* 0x000fea0003c00000 */
[----:B------:R0:W1:Y:S02]  /*2ff0*/  SHFL.DOWN P2, R12, R15, R16, R17 ;  /* 0x080000100f0c7389 */ /* 0x0000640000040011 */
[----:B01----:R-:W-:Y:S05]  /*3000*/  ENDCOLLECTIVE ;  /* 0x000000000000791b */ /* 0x003fea0003800000 */
.L_x_101:
[----:B------:R-:W-:Y:S02]  /*3010*/  IMAD.MOV.U32 R16, RZ, RZ, 0x1 ;  /* 0x00000001ff107424 */ /* 0x000fe400078e00ff */
[----:B------:R-:W-:-:S05]  /*3020*/  IMAD.MOV.U32 R13, RZ, RZ, R12 ;  /* 0x000000ffff0d7224 */ /* 0x000fca00078e000c */
[----:B------:R-:W-:-:S04]  /*3030*/  FMNMX R13, R10, R13, !PT ;  /* 0x0000000d0a0d7209 */ /* 0x000fc80007800000 */
[----:B------:R-:W-:-:S07]  /*3040*/  MOV R15, R13 ;  /* 0x0000000d000f7202 */ /* 0x000fce0000000f00 */
[----:B------:R-:W-:Y:S05]  /*3050*/  WARPSYNC.COLLECTIVE R14, `(.L_x_102) ;  /* 0x000000000e087348 */ /* 0x000fea0003c00000 */
[----:B------:R0:W1:Y:S02]  /*3060*/  SHFL.DOWN P2, R12, R15, R16, R17 ;  /* 0x080000100f0c7389 */ /* 0x0000640000040011 */
[----:B01----:R-:W-:Y:S05]  /*3070*/  ENDCOLLECTIVE ;  /* 0x000000000000791b */ /* 0x003fea0003800000 */
.L_x_102:
[----:B------:R-:W-:Y:S05]  /*3080*/  BRA `(.L_x_103) ;  /* 0xffffffe800307947 */ /* 0x000fea000383ffff */
.L_x_66:
[----:B------:R-:W-:Y:S02]  /*3090*/  HFMA2 R16, -RZ, RZ, 0, 9.5367431640625e-07 ;  /* 0x00000010ff107431 */ /* 0x000fe400000001ff */
[----:B---3--:R-:W-:Y:S02]  /*30a0*/  IMAD.MOV.U32 R15, RZ, RZ, R3 ;  /* 0x000000ffff0f7224 */ /* 0x008fe400078e0003 */
[----:B------:R-:W-:Y:S02]  /*30b0*/  IMAD.MOV.U32 R17, RZ, RZ, 0x1f ;  /* 0x0000001fff117424 */ /* 0x000fe400078e00ff */
[----:B------:R-:W-:-:S07]  /*30c0*/  IMAD.MOV.U32 R14, RZ, RZ, -0x1 ;  /* 0xffffffffff0e7424 */ /* 0x000fce00078e00ff */
[----:B012---:R-:W-:Y:S05]  /*30d0*/  WARPSYNC.COLLECTIVE R14, `(.L_x_104) ;  /* 0x000000000e087348 */ /* 0x007fea0003c00000 */
[----:B------:R3:W4:Y:S02]  /*30e0*/  SHFL.DOWN P2, R12, R15, R16, R17 ;  /* 0x080000100f0c7389 */ /* 0x0007240000040011 */
[----:B01234-:R-:W-:Y:S05]  /*30f0*/  ENDCOLLECTIVE ;  /* 0x000000000000791b */ /* 0x01ffea0003800000 */
.L_x_104:
[----:B------:R-:W-:Y:S01]  /*3100*/  IMAD.MOV.U32 R16, RZ, RZ, 0x8 ;  /* 0x00000008ff107424 */ /* 0x000fe200078e00ff */
[----:B------:R-:W-:-:S05]  /*3110*/  MOV R4, R12 ;  /* 0x0000000c00047202 */ /* 0x000fca0000000f00 */
[----:B------:R-:W-:-:S04]  /*3120*/  FADD R4, R4, R3 ;  /* 0x0000000304047221 */ /* 0x000fc80000000000 */
[----:B------:R-:W-:-:S07]  /*3130*/  IMAD.MOV.U32 R15, RZ, RZ, R4 ;  /* 0x000000ffff0f7224 */ /* 0x000fce00078e0004 */
[----:B------:R-:W-:Y:S05]  /*3140*/  WARPSYNC.COLLECTIVE R14, `(.L_x_105) ;  /* 0x000000000e087348 */ /* 0x000fea0003c00000 */
[----:B------:R0:W1:Y:S02]  /*3150*/  SHFL.DOWN P2, R12, R15, R16, R17 ;  /* 0x080000100f0c7389 */ /* 0x0000640000040011 */
[----:B01----:R-:W-:Y:S05]  /*3160*/  ENDCOLLECTIVE ;  /* 0x000000000000791b */ /* 0x003fea0003800000 */
.L_x_105:
[----:B------:R-:W-:Y:S01]  /*3170*/  IMAD.MOV.U32 R16, RZ, RZ, 0x4 ;  /* 0x00000004ff107424 */ /* 0x000fe200078e00ff */
[----:B------:R-:W-:-:S05]  /*3180*/  MOV R7, R12 ;  /* 0x0000000c00077202 */ /* 0x000fca0000000f00 */
[----:B------:R-:W-:-:S04]  /*3190*/  FADD R7, R4, R7 ;  /* 0x0000000704077221 */ /* 0x000fc80000000000 */
[----:B------:R-:W-:-:S07]  /*31a0*/  IMAD.MOV.U32 R15, RZ, RZ, R7 ;  /* 0x000000ffff0f7224 */ /* 0x000fce00078e0007 */
[----:B------:R-:W-:Y:S05]  /*31b0*/  WARPSYNC.COLLECTIVE R14, `(.L_x_106) ;  /* 0x000000000e087348 */ /* 0x000fea0003c00000 */
[----:B------:R0:W1:Y:S02]  /*31c0*/  SHFL.DOWN P2, R12, R15, R16, R17 ;  /* 0x080000100f0c7389 */ /* 0x0000640000040011 */
[----:B01----:R-:W-:Y:S05]  /*31d0*/  ENDCOLLECTIVE ;  /* 0x000000000000791b */ /* 0x003fea0003800000 */
.L_x_106:
[----:B------:R-:W-:Y:S01]  /*31e0*/  IMAD.MOV.U32 R16, RZ, RZ, 0x2 ;  /* 0x00000002ff107424 */ /* 0x000fe200078e00ff */
[----:B------:R-:W-:-:S05]  /*31f0*/  MOV R6, R12 ;  /* 0x0000000c00067202 */ /* 0x000fca0000000f00 */
[----:B------:R-:W-:-:S04]  /*3200*/  FADD R6, R7, R6 ;  /* 0x0000000607067221 */ /* 0x000fc80000000000 */
[----:B------:R-:W-:-:S07]  /*3210*/  IMAD.MOV.U32 R15, RZ, RZ, R6 ;  /* 0x000000ffff0f7224 */ /* 0x000fce00078e0006 */
[----:B------:R-:W-:Y:S05]  /*3220*/  WARPSYNC.COLLECTIVE R14, `(.L_x_107) ;  /* 0x000000000e087348 */ /* 0x000fea0003c00000 */
[----:B------:R0:W1:Y:S02]  /*3230*/  SHFL.DOWN P2, R12, R15, R16, R17 ;  /* 0x080000100f0c7389 */ /* 0x0000640000040011 */
[----:B01----:R-:W-:Y:S05]  /*3240*/  ENDCOLLECTIVE ;  /* 0x000000000000791b */ /* 0x003fea0003800000 */
.L_x_107:
[----:B------:R-:W-:Y:S01]  /*3250*/  IMAD.MOV.U32 R16, RZ, RZ, 0x1 ;  /* 0x00000001ff107424 */ /* 0x000fe200078e00ff */
[----:B------:R-:W-:-:S05]  /*3260*/  MOV R9, R12 ;  /* 0x0000000c00097202 */ /* 0x000fca0000000f00 */
[----:B------:R-:W-:-:S04]  /*3270*/  FADD R9, R6, R9 ;  /* 0x0000000906097221 */ /* 0x000fc80000000000 */
[----:B------:R-:W-:-:S07]  /*3280*/  IMAD.MOV.U32 R15, RZ, RZ, R9 ;  /* 0x000000ffff0f7224 */ /* 0x000fce00078e0009 */
[----:B------:R-:W-:Y:S05]  /*3290*/  WARPSYNC.COLLECTIVE R14, `(.L_x_108) ;  /* 0x000000000e087348 */ /* 0x000fea0003c00000 */
[----:B------:R0:W1:Y:S02]  /*32a0*/  SHFL.DOWN P2, R12, R15, R16, R17 ;  /* 0x080000100f0c7389 */ /* 0x0000640000040011 */
[----:B01----:R-:W-:Y:S05]  /*32b0*/  ENDCOLLECTIVE ;  /* 0x000000000000791b */ /* 0x003fea0003800000 */
.L_x_108:
[----:B------:R-:W-:Y:S01]  /*32c0*/  MOV R8, R12 ;  /* 0x0000000c00087202 */ /* 0x000fe20000000f00 */
[----:B------:R-:W-:Y:S06]  /*32d0*/  BRA `(.L_x_109) ;  /* 0xffffffe800947947 */ /* 0x000fec000383ffff */
        .weak           $__internal_1_$__cuda_sm20_rcp_rn_f32_slowpath
        .type           $__internal_1_$__cuda_sm20_rcp_rn_f32_slowpath,@function
        .size           $__internal_1_$__cuda_sm20_rcp_rn_f32_slowpath,(.L_x_115 - $__internal_1_$__cuda_sm20_rcp_rn_f32_slowpath)
$__internal_1_$__cuda_sm20_rcp_rn_f32_slowpath:
[----:B------:R-:W-:-:S05]  /*32e0*/  IMAD.SHL.U32 R4, R3, 0x2, RZ ;  /* 0x0000000203047824 */ /* 0x000fca00078e00ff */
[----:B------:R-:W-:-:S04]  /*32f0*/  SHF.R.U32.HI R4, RZ, 0x18, R4 ;  /* 0x00000018ff047819 */ /* 0x000fc80000011604 */
[----:B------:R-:W-:-:S13]  /*3300*/  ISETP.NE.U32.AND P0, PT, R4, RZ, PT ;  /* 0x000000ff0400720c */ /* 0x000fda0003f05070 */
[----:B------:R-:W-:Y:S05]  /*3310*/  @P0 BRA `(.L_x_110) ;  /* 0x00000000002c0947 */ /* 0x000fea0003800000 */
[----:B------:R-:W-:-:S04]  /*3320*/  SHF.L.U32 R4, R3, 0x1, RZ ;  /* 0x0000000103047819 */ /* 0x000fc800000006ff */
[----:B------:R-:W-:-:S13]  /*3330*/  ISETP.NE.AND P0, PT, R4, RZ, PT ;  /* 0x000000ff0400720c */ /* 0x000fda0003f05270 */
[----:B------:R2:W3:Y:S01]  /*3340*/  @!P0 MUFU.RCP R4, R3 ;  /* 0x0000000300048308 */ /* 0x0004e20000001000 */
[----:B------:R-:W-:Y:S05]  /*3350*/  @!P0 BRA `(.L_x_111) ;  /* 0x0000000000a48947 */ /* 0x000fea0003800000 */
[----:B------:R-:W-:-:S04]  /*3360*/  FFMA R7, R3, 1.84467440737095516160e+19, RZ ;  /* 0x5f80000003077823 */ /* 0x000fc800000000ff */
[----:B---3--:R-:W2:Y:S02]  /*3370*/  MUFU.RCP R4, R7 ;  /* 0x0000000700047308 */ /* 0x008ea40000001000 */
[----:B--2---:R-:W-:-:S04]  /*3380*/  FFMA R3, R7, R4, -1 ;  /* 0xbf80000007037423 */ /* 0x004fc80000000004 */
[----:B------:R-:W-:-:S04]  /*3390*/  FADD.FTZ R3, -R3, -RZ ;  /* 0x800000ff03037221 */ /* 0x000fc80000010100 */
[----:B------:R-:W-:-:S04]  /*33a0*/  FFMA R3, R4, R3, R4 ;  /* 0x0000000304037223 */ /* 0x000fc80000000004 */
[----:B------:R-:W-:Y:S01]  /*33b0*/  FFMA R4, R3, 1.84467440737095516160e+19, RZ ;  /* 0x5f80000003047823 */ /* 0x000fe200000000ff */
[----:B------:R-:W-:Y:S06]  /*33c0*/  BRA `(.L_x_111) ;  /* 0x0000000000887947 */ /* 0x000fec0003800000 */
.L_x_110:
[----:B------:R-:W-:-:S05]  /*33d0*/  VIADD R7, R4, 0xffffff03 ;  /* 0xffffff0304077836 */ /* 0x000fca0000000000 */
[----:B------:R-:W-:-:S13]  /*33e0*/  ISETP.GT.U32.AND P0, PT, R7, 0x1, PT ;  /* 0x000000010700780c */ /* 0x000fda0003f04070 */
[----:B------:R-:W-:Y:S05]  /*33f0*/  @P0 BRA `(.L_x_112) ;  /* 0x0000000000780947 */ /* 0x000fea0003800000 */
[----:B------:R-:W-:Y:S01]  /*3400*/  LOP3.LUT R23, R3, 0x7fffff, RZ, 0xc0, !PT ;  /* 0x007fffff03177812 */ /* 0x000fe200078ec0ff */
[----:B------:R-:W-:-:S03]  /*3410*/  HFMA2 R28, -RZ, RZ, 0, 1.78813934326171875e-07 ;  /* 0x00000003ff1c7431 */ /* 0x000fc600000001ff */
        /* <DEDUP_REMOVED lines=11> */
[----:B------:R-:W-:-:S03]  /*34d0*/  LOP3.LUT R26, R27, R24, RZ, 0xc0, !PT ;  /* 0x000000181b1a7212 */ /* 0x000fc600078ec0ff */
[----:B------:R-:W-:Y:S01]  /*34e0*/  IMAD.MOV R25, RZ, RZ, -R25 ;  /* 0x000000ffff197224 */ /* 0x000fe200078e0a19 */
[----:B------:R-:W-:-:S04]  /*34f0*/  SHF.R.U32.HI R26, RZ, R7, R26 ;  /* 0x00000007ff1a7219 */ /* 0x000fc8000001161a */
[----:B------:R-:W-:Y:S02]  /*3500*/  LOP3.LUT P1, RZ, R25, R7, R24, 0xf8, !PT ;  /* 0x0000000719ff7212 */ /* 0x000fe4000782f818 */
[C---:B------:R-:W-:Y:S02]  /*3510*/  LOP3.LUT P0, RZ, R26.reuse, 0x1, RZ, 0xc0, !PT ;  /* 0x000000011aff7812 */ /* 0x040fe4000780c0ff */
[----:B------:R-:W-:-:S04]  /*3520*/  LOP3.LUT P2, RZ, R26, 0x2, RZ, 0xc0, !PT ;  /* 0x000000021aff7812 */ /* 0x000fc8000784c0ff */
[----:B------:R-:W-:Y:S02]  /*3530*/  PLOP3.LUT P0, PT, P0, P1, P2, 0xe0, 0x0 ;  /* 0x000000000000781c */ /* 0x000fe40000703c20 */
[----:B------:R-:W-:Y:S02]  /*3540*/  LOP3.LUT P1, RZ, R3, 0x7fffff, RZ, 0xc0, !PT ;  /* 0x007fffff03ff7812 */ /* 0x000fe4000782c0ff */
[----:B------:R-:W-:-:S04]  /*3550*/  SEL R7, RZ, 0x1, !P0 ;  /* 0x00000001ff077807 */ /* 0x000fc80004000000 */
[----:B------:R-:W-:-:S04]  /*3560*/  IADD3 R7, PT, PT, -R7, RZ, RZ ;  /* 0x000000ff07077210 */ /* 0x000fc80007ffe1ff */
[----:B------:R-:W-:Y:S01]  /*3570*/  ISETP.GE.AND P0, PT, R7, RZ, PT ;  /* 0x000000ff0700720c */ /* 0x000fe20003f06270 */
[----:B------:R-:W-:-:S05]  /*3580*/  VIADD R7, R4, 0xffffff04 ;  /* 0xffffff0404077836 */ /* 0x000fca0000000000 */
[----:B------:R-:W-:-:S07]  /*3590*/  SHF.R.U32.HI R4, RZ, R7, R24 ;  /* 0x00000007ff047219 */ /* 0x000fce0000011618 */
[----:B------:R-:W-:-:S05]  /*35a0*/  @!P0 IADD3 R4, PT, PT, R4, 0x1, RZ ;  /* 0x0000000104048810 */ /* 0x000fca0007ffe0ff */
[----:B------:R-:W-:-:S05]  /*35b0*/  @!P1 IMAD.SHL.U32 R4, R4, 0x2, RZ ;  /* 0x0000000204049824 */ /* 0x000fca00078e00ff */
[----:B------:R-:W-:Y:S01]  /*35c0*/  LOP3.LUT R4, R4, 0x80000000, R3, 0xf8, !PT ;  /* 0x8000000004047812 */ /* 0x000fe200078ef803 */
[----:B------:R-:W-:Y:S06]  /*35d0*/  BRA `(.L_x_111) ;  /* 0x0000000000047947 */ /* 0x000fec0003800000 */
.L_x_112:
[----:B------:R0:W1:Y:S02]  /*35e0*/  MUFU.RCP R4, R3 ;  /* 0x0000000300047308 */ /* 0x0000640000001000 */
.L_x_111:
[----:B------:R-:W-:-:S04]  /*35f0*/  MOV R7, 0x0 ;  /* 0x0000000000077802 */ /* 0x000fc80000000f00 */
[----:B0123--:R-:W-:Y:S05]  /*3600*/  RET.REL.NODEC R6 `(_Z23attention_decode_kernelPK13__nv_bfloat16S1_S1_PS_iiiiif) ;  /* 0xffffffc8067c7950 */ /* 0x00ffea0003c3ffff */
.L_x_113:
        /* <DEDUP_REMOVED lines=15> */
.L_x_115:


//--------------------- .nv.shared._Z26attention_decode_kernel_v2PK13__nv_bfloat16S1_S1_PS_iiiiif --------------------------
	.section	.nv.shared._Z26attention_decode_kernel_v2PK13__nv_bfloat16S1_S1_PS_iiiiif,"aw",@nobits
	.sectionflags	@""
	.align	16
	.zero		1024


//--------------------- .nv.shared.reserved.0     --------------------------
	.section	.nv.shared.reserved.0,"aw",@nobits
	.weak		__nv_reservedSMEM_offset_0_alias
	.size		__nv_reservedSMEM_offset_0_alias, 0, 64
	.other		__nv_reservedSMEM_offset_0_alias,@"STO_CUDA_RESERVED_SHARED STV_DEFAULT"
__nv_reservedSMEM_offset_0_alias:
	.zero		0
	.zero		64


//--------------------- .nv.shared._Z23attention_decode_kernelPK13__nv_bfloat16S1_S1_PS_iiiiif --------------------------
	.section	.nv.shared._Z23attention_decode_kernelPK13__nv_bfloat16S1_S1_PS_iiiiif,"aw",@nobits
	.sectionflags	@""
	.align	16
	.zero		1024


//--------------------- .nv.constant0._Z26attention_decode_kernel_v2PK13__nv_bfloat16S1_S1_PS_iiiiif --------------------------
	.section	.nv.constant0._Z26attention_decode_kernel_v2PK13__nv_bfloat16S1_S1_PS_iiiiif,"a",@progbits
	.sectionflags	@""
	.align	4
.nv.constant0._Z26attention_decode_kernel_v2PK13__nv_bfloat16S1_S1_PS_iiiiif:
	.zero		952


//--------------------- .nv.constant0._Z23attention_decode_kernelPK13__nv_bfloat16S1_S1_PS_iiiiif --------------------------
	.section	.nv.constant0._Z23attention_decode_kernelPK13__nv_bfloat16S1_S1_PS_iiiiif,"a",@progbits
	.sectionflags	@""
	.align	4
.nv.constant0._Z23attention_decode_kernelPK13__nv_bfloat16S1_S1_PS_iiiiif:
	.zero		952


//--------------------- SYMBOLS --------------------------

	.type		.nv.reservedSmem.offset0,@object
	.size		.nv.reservedSmem.offset0,0x4
	.type		.nv.reservedSmem.cap,@object
	.size		.nv.reservedSmem.cap,0x4
